//
// Generated by NVIDIA NVVM Compiler
//
// Compiler Build ID: CL-36424714
// Cuda compilation tools, release 13.0, V13.0.88
// Based on NVVM 20.0.0
//

.version 9.0
.target sm_100
.address_size 64

	// .globl	_Z16cuda_convolutionPfS_S_iiiiiiii

.visible .entry _Z16cuda_convolutionPfS_S_iiiiiiii(
	.param .u64 .ptr .align 1 _Z16cuda_convolutionPfS_S_iiiiiiii_param_0,
	.param .u64 .ptr .align 1 _Z16cuda_convolutionPfS_S_iiiiiiii_param_1,
	.param .u64 .ptr .align 1 _Z16cuda_convolutionPfS_S_iiiiiiii_param_2,
	.param .u32 _Z16cuda_convolutionPfS_S_iiiiiiii_param_3,
	.param .u32 _Z16cuda_convolutionPfS_S_iiiiiiii_param_4,
	.param .u32 _Z16cuda_convolutionPfS_S_iiiiiiii_param_5,
	.param .u32 _Z16cuda_convolutionPfS_S_iiiiiiii_param_6,
	.param .u32 _Z16cuda_convolutionPfS_S_iiiiiiii_param_7,
	.param .u32 _Z16cuda_convolutionPfS_S_iiiiiiii_param_8,
	.param .u32 _Z16cuda_convolutionPfS_S_iiiiiiii_param_9,
	.param .u32 _Z16cuda_convolutionPfS_S_iiiiiiii_param_10
)
{
	.reg .pred 	%p<41>;
	.reg .b32 	%r<186>;
	.reg .b32 	%f<118>;
	.reg .b64 	%rd<87>;

	ld.param.u64 	%rd9, [_Z16cuda_convolutionPfS_S_iiiiiiii_param_0];
	ld.param.u64 	%rd10, [_Z16cuda_convolutionPfS_S_iiiiiiii_param_1];
	ld.param.u64 	%rd8, [_Z16cuda_convolutionPfS_S_iiiiiiii_param_2];
	ld.param.u32 	%r55, [_Z16cuda_convolutionPfS_S_iiiiiiii_param_5];
	ld.param.u32 	%r56, [_Z16cuda_convolutionPfS_S_iiiiiiii_param_6];
	ld.param.u32 	%r61, [_Z16cuda_convolutionPfS_S_iiiiiiii_param_7];
	ld.param.u32 	%r58, [_Z16cuda_convolutionPfS_S_iiiiiiii_param_8];
	ld.param.u32 	%r59, [_Z16cuda_convolutionPfS_S_iiiiiiii_param_9];
	ld.param.u32 	%r60, [_Z16cuda_convolutionPfS_S_iiiiiiii_param_10];
	cvta.to.global.u64 	%rd1, %rd10;
	cvta.to.global.u64 	%rd2, %rd9;
	cvta.to.global.u64 	%rd3, %rd8;
	mov.u32 	%r62, %ctaid.x;
	mov.u32 	%r63, %ntid.x;
	mov.u32 	%r64, %tid.x;
	mad.lo.s32 	%r1, %r62, %r63, %r64;
	mov.u32 	%r65, %ctaid.y;
	mov.u32 	%r66, %ntid.y;
	mov.u32 	%r67, %tid.y;
	mad.lo.s32 	%r68, %r65, %r66, %r67;
	setp.ge.s32 	%p1, %r1, %r58;
	setp.ge.s32 	%p2, %r68, %r61;
	or.pred  	%p3, %p1, %p2;
	setp.lt.s32 	%p4, %r56, 1;
	or.pred  	%p5, %p3, %p4;
	@%p5 bra 	$L__BB0_50;
	ld.param.u32 	%r163, [_Z16cuda_convolutionPfS_S_iiiiiiii_param_3];
	setp.lt.s32 	%p6, %r163, 1;
	@%p6 bra 	$L__BB0_39;
	setp.lt.s32 	%p15, %r59, 1;
	@%p15 bra 	$L__BB0_31;
	setp.lt.s32 	%p22, %r60, 1;
	@%p22 bra 	$L__BB0_23;
	and.b32  	%r3, %r60, 15;
	and.b32  	%r4, %r60, 7;
	and.b32  	%r5, %r60, 2147483632;
	and.b32  	%r6, %r60, 3;
	neg.s32 	%r7, %r5;
	add.s64 	%rd4, %rd2, 32;
	add.s64 	%rd5, %rd1, 32;
	mov.b32 	%r167, 0;
$L__BB0_5:
	mov.f32 	%f117, 0f00000000;
	mov.b32 	%r168, 0;
$L__BB0_6:
	ld.param.u32 	%r166, [_Z16cuda_convolutionPfS_S_iiiiiiii_param_4];
	ld.param.u32 	%r164, [_Z16cuda_convolutionPfS_S_iiiiiiii_param_3];
	mad.lo.s32 	%r10, %r168, %r166, %r68;
	mad.lo.s32 	%r149, %r167, %r164, %r168;
	mul.lo.s32 	%r11, %r149, %r59;
	mov.b32 	%r169, 0;
$L__BB0_7:
	setp.lt.u32 	%p29, %r60, 16;
	add.s32 	%r151, %r10, %r169;
	mad.lo.s32 	%r13, %r151, %r55, %r1;
	add.s32 	%r152, %r11, %r169;
	mul.lo.s32 	%r14, %r152, %r60;
	mov.b32 	%r174, 0;
	@%p29 bra 	$L__BB0_10;
	mov.u32 	%r170, %r14;
	mov.u32 	%r171, %r13;
	mov.u32 	%r172, %r7;
$L__BB0_9:
	.pragma "nounroll";
	mul.wide.s32 	%rd69, %r171, 4;
	add.s64 	%rd70, %rd4, %rd69;
	mul.wide.s32 	%rd71, %r170, 4;
	add.s64 	%rd72, %rd5, %rd71;
	ld.global.f32 	%f19, [%rd70+-32];
	ld.global.f32 	%f20, [%rd72+-32];
	fma.rn.f32 	%f21, %f19, %f20, %f117;
	ld.global.f32 	%f22, [%rd70+-28];
	ld.global.f32 	%f23, [%rd72+-28];
	fma.rn.f32 	%f24, %f22, %f23, %f21;
	ld.global.f32 	%f25, [%rd70+-24];
	ld.global.f32 	%f26, [%rd72+-24];
	fma.rn.f32 	%f27, %f25, %f26, %f24;
	ld.global.f32 	%f28, [%rd70+-20];
	ld.global.f32 	%f29, [%rd72+-20];
	fma.rn.f32 	%f30, %f28, %f29, %f27;
	ld.global.f32 	%f31, [%rd70+-16];
	ld.global.f32 	%f32, [%rd72+-16];
	fma.rn.f32 	%f33, %f31, %f32, %f30;
	ld.global.f32 	%f34, [%rd70+-12];
	ld.global.f32 	%f35, [%rd72+-12];
	fma.rn.f32 	%f36, %f34, %f35, %f33;
	ld.global.f32 	%f37, [%rd70+-8];
	ld.global.f32 	%f38, [%rd72+-8];
	fma.rn.f32 	%f39, %f37, %f38, %f36;
	ld.global.f32 	%f40, [%rd70+-4];
	ld.global.f32 	%f41, [%rd72+-4];
	fma.rn.f32 	%f42, %f40, %f41, %f39;
	ld.global.f32 	%f43, [%rd70];
	ld.global.f32 	%f44, [%rd72];
	fma.rn.f32 	%f45, %f43, %f44, %f42;
	ld.global.f32 	%f46, [%rd70+4];
	ld.global.f32 	%f47, [%rd72+4];
	fma.rn.f32 	%f48, %f46, %f47, %f45;
	ld.global.f32 	%f49, [%rd70+8];
	ld.global.f32 	%f50, [%rd72+8];
	fma.rn.f32 	%f51, %f49, %f50, %f48;
	ld.global.f32 	%f52, [%rd70+12];
	ld.global.f32 	%f53, [%rd72+12];
	fma.rn.f32 	%f54, %f52, %f53, %f51;
	ld.global.f32 	%f55, [%rd70+16];
	ld.global.f32 	%f56, [%rd72+16];
	fma.rn.f32 	%f57, %f55, %f56, %f54;
	ld.global.f32 	%f58, [%rd70+20];
	ld.global.f32 	%f59, [%rd72+20];
	fma.rn.f32 	%f60, %f58, %f59, %f57;
	ld.global.f32 	%f61, [%rd70+24];
	ld.global.f32 	%f62, [%rd72+24];
	fma.rn.f32 	%f63, %f61, %f62, %f60;
	ld.global.f32 	%f64, [%rd70+28];
	ld.global.f32 	%f65, [%rd72+28];
	fma.rn.f32 	%f117, %f64, %f65, %f63;
	add.s32 	%r172, %r172, 16;
	add.s32 	%r171, %r171, 16;
	add.s32 	%r170, %r170, 16;
	setp.ne.s32 	%p30, %r172, 0;
	mov.u32 	%r174, %r5;
	@%p30 bra 	$L__BB0_9;
$L__BB0_10:
	setp.eq.s32 	%p31, %r3, 0;
	@%p31 bra 	$L__BB0_20;
	add.s32 	%r153, %r3, -1;
	setp.lt.u32 	%p32, %r153, 7;
	@%p32 bra 	$L__BB0_13;
	add.s32 	%r154, %r13, %r174;
	add.s32 	%r155, %r174, %r14;
	mul.wide.s32 	%rd73, %r154, 4;
	add.s64 	%rd74, %rd2, %rd73;
	ld.global.f32 	%f67, [%rd74];
	mul.wide.s32 	%rd75, %r155, 4;
	add.s64 	%rd76, %rd1, %rd75;
	ld.global.f32 	%f68, [%rd76];
	fma.rn.f32 	%f69, %f67, %f68, %f117;
	ld.global.f32 	%f70, [%rd74+4];
	ld.global.f32 	%f71, [%rd76+4];
	fma.rn.f32 	%f72, %f70, %f71, %f69;
	ld.global.f32 	%f73, [%rd74+8];
	ld.global.f32 	%f74, [%rd76+8];
	fma.rn.f32 	%f75, %f73, %f74, %f72;
	ld.global.f32 	%f76, [%rd74+12];
	ld.global.f32 	%f77, [%rd76+12];
	fma.rn.f32 	%f78, %f76, %f77, %f75;
	ld.global.f32 	%f79, [%rd74+16];
	ld.global.f32 	%f80, [%rd76+16];
	fma.rn.f32 	%f81, %f79, %f80, %f78;
	ld.global.f32 	%f82, [%rd74+20];
	ld.global.f32 	%f83, [%rd76+20];
	fma.rn.f32 	%f84, %f82, %f83, %f81;
	ld.global.f32 	%f85, [%rd74+24];
	ld.global.f32 	%f86, [%rd76+24];
	fma.rn.f32 	%f87, %f85, %f86, %f84;
	ld.global.f32 	%f88, [%rd74+28];
	ld.global.f32 	%f89, [%rd76+28];
	fma.rn.f32 	%f117, %f88, %f89, %f87;
	add.s32 	%r174, %r174, 8;
$L__BB0_13:
	setp.eq.s32 	%p33, %r4, 0;
	@%p33 bra 	$L__BB0_20;
	add.s32 	%r156, %r4, -1;
	setp.lt.u32 	%p34, %r156, 3;
	@%p34 bra 	$L__BB0_16;
	add.s32 	%r157, %r13, %r174;
	add.s32 	%r158, %r174, %r14;
	mul.wide.s32 	%rd77, %r157, 4;
	add.s64 	%rd78, %rd2, %rd77;
	ld.global.f32 	%f91, [%rd78];
	mul.wide.s32 	%rd79, %r158, 4;
	add.s64 	%rd80, %rd1, %rd79;
	ld.global.f32 	%f92, [%rd80];
	fma.rn.f32 	%f93, %f91, %f92, %f117;
	ld.global.f32 	%f94, [%rd78+4];
	ld.global.f32 	%f95, [%rd80+4];
	fma.rn.f32 	%f96, %f94, %f95, %f93;
	ld.global.f32 	%f97, [%rd78+8];
	ld.global.f32 	%f98, [%rd80+8];
	fma.rn.f32 	%f99, %f97, %f98, %f96;
	ld.global.f32 	%f100, [%rd78+12];
	ld.global.f32 	%f101, [%rd80+12];
	fma.rn.f32 	%f117, %f100, %f101, %f99;
	add.s32 	%r174, %r174, 4;
$L__BB0_16:
	setp.eq.s32 	%p35, %r6, 0;
	@%p35 bra 	$L__BB0_20;
	setp.eq.s32 	%p36, %r6, 1;
	add.s32 	%r159, %r13, %r174;
	add.s32 	%r160, %r174, %r14;
	mul.wide.s32 	%rd81, %r159, 4;
	add.s64 	%rd6, %rd2, %rd81;
	ld.global.f32 	%f102, [%rd6];
	mul.wide.s32 	%rd82, %r160, 4;
	add.s64 	%rd7, %rd1, %rd82;
	ld.global.f32 	%f103, [%rd7];
	fma.rn.f32 	%f117, %f102, %f103, %f117;
	@%p36 bra 	$L__BB0_20;
	setp.eq.s32 	%p37, %r6, 2;
	ld.global.f32 	%f104, [%rd6+4];
	ld.global.f32 	%f105, [%rd7+4];
	fma.rn.f32 	%f117, %f104, %f105, %f117;
	@%p37 bra 	$L__BB0_20;
	ld.global.f32 	%f106, [%rd6+8];
	ld.global.f32 	%f107, [%rd7+8];
	fma.rn.f32 	%f117, %f106, %f107, %f117;
$L__BB0_20:
	add.s32 	%r169, %r169, 1;
	setp.ne.s32 	%p38, %r169, %r59;
	@%p38 bra 	$L__BB0_7;
	ld.param.u32 	%r165, [_Z16cuda_convolutionPfS_S_iiiiiiii_param_3];
	add.s32 	%r168, %r168, 1;
	setp.ne.s32 	%p39, %r168, %r165;
	@%p39 bra 	$L__BB0_6;
	ld.param.u64 	%rd86, [_Z16cuda_convolutionPfS_S_iiiiiiii_param_2];
	mad.lo.s32 	%r161, %r167, %r61, %r68;
	mad.lo.s32 	%r162, %r161, %r58, %r1;
	cvta.to.global.u64 	%rd83, %rd86;
	mul.wide.s32 	%rd84, %r162, 4;
	add.s64 	%rd85, %rd83, %rd84;
	st.global.f32 	[%rd85], %f117;
	add.s32 	%r167, %r167, 1;
	setp.eq.s32 	%p40, %r167, %r56;
	@%p40 bra 	$L__BB0_50;
	bra.uni 	$L__BB0_5;
$L__BB0_23:
	and.b32  	%r29, %r56, 3;
	setp.lt.u32 	%p23, %r56, 4;
	mov.b32 	%r178, 0;
	@%p23 bra 	$L__BB0_26;
	and.b32  	%r178, %r56, 2147483644;
	mov.b32 	%r176, 0;
$L__BB0_25:
	.pragma "nounroll";
	mad.lo.s32 	%r128, %r176, %r61, %r68;
	mad.lo.s32 	%r129, %r128, %r58, %r1;
	mul.wide.s32 	%rd55, %r129, 4;
	add.s64 	%rd56, %rd3, %rd55;
	mov.b32 	%r130, 0;
	st.global.u32 	[%rd56], %r130;
	add.s32 	%r131, %r128, %r61;
	mad.lo.s32 	%r132, %r131, %r58, %r1;
	mul.wide.s32 	%rd57, %r132, 4;
	add.s64 	%rd58, %rd3, %rd57;
	st.global.u32 	[%rd58], %r130;
	add.s32 	%r133, %r131, %r61;
	mad.lo.s32 	%r134, %r133, %r58, %r1;
	mul.wide.s32 	%rd59, %r134, 4;
	add.s64 	%rd60, %rd3, %rd59;
	st.global.u32 	[%rd60], %r130;
	add.s32 	%r135, %r133, %r61;
	mad.lo.s32 	%r136, %r135, %r58, %r1;
	mul.wide.s32 	%rd61, %r136, 4;
	add.s64 	%rd62, %rd3, %rd61;
	st.global.u32 	[%rd62], %r130;
	add.s32 	%r176, %r176, 4;
	setp.ne.s32 	%p24, %r176, %r178;
	@%p24 bra 	$L__BB0_25;
$L__BB0_26:
	setp.eq.s32 	%p25, %r29, 0;
	@%p25 bra 	$L__BB0_50;
	setp.eq.s32 	%p26, %r29, 1;
	@%p26 bra 	$L__BB0_29;
	mad.lo.s32 	%r137, %r178, %r61, %r68;
	mad.lo.s32 	%r138, %r137, %r58, %r1;
	mul.wide.s32 	%rd63, %r138, 4;
	add.s64 	%rd64, %rd3, %rd63;
	mov.b32 	%r139, 0;
	st.global.u32 	[%rd64], %r139;
	add.s32 	%r140, %r137, %r61;
	mad.lo.s32 	%r141, %r140, %r58, %r1;
	mul.wide.s32 	%rd65, %r141, 4;
	add.s64 	%rd66, %rd3, %rd65;
	st.global.u32 	[%rd66], %r139;
	add.s32 	%r178, %r178, 2;
$L__BB0_29:
	and.b32  	%r142, %r56, 1;
	setp.eq.b32 	%p27, %r142, 1;
	not.pred 	%p28, %p27;
	@%p28 bra 	$L__BB0_50;
	mad.lo.s32 	%r143, %r178, %r61, %r68;
	mad.lo.s32 	%r144, %r143, %r58, %r1;
	mul.wide.s32 	%rd67, %r144, 4;
	add.s64 	%rd68, %rd3, %rd67;
	mov.b32 	%r145, 0;
	st.global.u32 	[%rd68], %r145;
	bra.uni 	$L__BB0_50;
$L__BB0_31:
	and.b32  	%r36, %r56, 3;
	setp.lt.u32 	%p16, %r56, 4;
	mov.b32 	%r181, 0;
	@%p16 bra 	$L__BB0_34;
	and.b32  	%r181, %r56, 2147483644;
	mov.b32 	%r179, 0;
$L__BB0_33:
	.pragma "nounroll";
	mad.lo.s32 	%r108, %r179, %r61, %r68;
	mad.lo.s32 	%r109, %r108, %r58, %r1;
	mul.wide.s32 	%rd41, %r109, 4;
	add.s64 	%rd42, %rd3, %rd41;
	mov.b32 	%r110, 0;
	st.global.u32 	[%rd42], %r110;
	add.s32 	%r111, %r108, %r61;
	mad.lo.s32 	%r112, %r111, %r58, %r1;
	mul.wide.s32 	%rd43, %r112, 4;
	add.s64 	%rd44, %rd3, %rd43;
	st.global.u32 	[%rd44], %r110;
	add.s32 	%r113, %r111, %r61;
	mad.lo.s32 	%r114, %r113, %r58, %r1;
	mul.wide.s32 	%rd45, %r114, 4;
	add.s64 	%rd46, %rd3, %rd45;
	st.global.u32 	[%rd46], %r110;
	add.s32 	%r115, %r113, %r61;
	mad.lo.s32 	%r116, %r115, %r58, %r1;
	mul.wide.s32 	%rd47, %r116, 4;
	add.s64 	%rd48, %rd3, %rd47;
	st.global.u32 	[%rd48], %r110;
	add.s32 	%r179, %r179, 4;
	setp.ne.s32 	%p17, %r179, %r181;
	@%p17 bra 	$L__BB0_33;
$L__BB0_34:
	setp.eq.s32 	%p18, %r36, 0;
	@%p18 bra 	$L__BB0_50;
	setp.eq.s32 	%p19, %r36, 1;
	@%p19 bra 	$L__BB0_37;
	mad.lo.s32 	%r117, %r181, %r61, %r68;
	mad.lo.s32 	%r118, %r117, %r58, %r1;
	mul.wide.s32 	%rd49, %r118, 4;
	add.s64 	%rd50, %rd3, %rd49;
	mov.b32 	%r119, 0;
	st.global.u32 	[%rd50], %r119;
	add.s32 	%r120, %r117, %r61;
	mad.lo.s32 	%r121, %r120, %r58, %r1;
	mul.wide.s32 	%rd51, %r121, 4;
	add.s64 	%rd52, %rd3, %rd51;
	st.global.u32 	[%rd52], %r119;
	add.s32 	%r181, %r181, 2;
$L__BB0_37:
	and.b32  	%r122, %r56, 1;
	setp.eq.b32 	%p20, %r122, 1;
	not.pred 	%p21, %p20;
	@%p21 bra 	$L__BB0_50;
	mad.lo.s32 	%r123, %r181, %r61, %r68;
	mad.lo.s32 	%r124, %r123, %r58, %r1;
	mul.wide.s32 	%rd53, %r124, 4;
	add.s64 	%rd54, %rd3, %rd53;
	mov.b32 	%r125, 0;
	st.global.u32 	[%rd54], %r125;
	bra.uni 	$L__BB0_50;
$L__BB0_39:
	and.b32  	%r43, %r56, 7;
	setp.lt.u32 	%p7, %r56, 8;
	mov.b32 	%r184, 0;
	@%p7 bra 	$L__BB0_42;
	and.b32  	%r184, %r56, 2147483640;
	mov.b32 	%r182, 0;
$L__BB0_41:
	.pragma "nounroll";
	mad.lo.s32 	%r71, %r182, %r61, %r68;
	mad.lo.s32 	%r72, %r71, %r58, %r1;
	mul.wide.s32 	%rd11, %r72, 4;
	add.s64 	%rd12, %rd3, %rd11;
	mov.b32 	%r73, 0;
	st.global.u32 	[%rd12], %r73;
	add.s32 	%r74, %r71, %r61;
	mad.lo.s32 	%r75, %r74, %r58, %r1;
	mul.wide.s32 	%rd13, %r75, 4;
	add.s64 	%rd14, %rd3, %rd13;
	st.global.u32 	[%rd14], %r73;
	add.s32 	%r76, %r74, %r61;
	mad.lo.s32 	%r77, %r76, %r58, %r1;
	mul.wide.s32 	%rd15, %r77, 4;
	add.s64 	%rd16, %rd3, %rd15;
	st.global.u32 	[%rd16], %r73;
	add.s32 	%r78, %r76, %r61;
	mad.lo.s32 	%r79, %r78, %r58, %r1;
	mul.wide.s32 	%rd17, %r79, 4;
	add.s64 	%rd18, %rd3, %rd17;
	st.global.u32 	[%rd18], %r73;
	add.s32 	%r80, %r78, %r61;
	mad.lo.s32 	%r81, %r80, %r58, %r1;
	mul.wide.s32 	%rd19, %r81, 4;
	add.s64 	%rd20, %rd3, %rd19;
	st.global.u32 	[%rd20], %r73;
	add.s32 	%r82, %r80, %r61;
	mad.lo.s32 	%r83, %r82, %r58, %r1;
	mul.wide.s32 	%rd21, %r83, 4;
	add.s64 	%rd22, %rd3, %rd21;
	st.global.u32 	[%rd22], %r73;
	add.s32 	%r84, %r82, %r61;
	mad.lo.s32 	%r85, %r84, %r58, %r1;
	mul.wide.s32 	%rd23, %r85, 4;
	add.s64 	%rd24, %rd3, %rd23;
	st.global.u32 	[%rd24], %r73;
	add.s32 	%r86, %r84, %r61;
	mad.lo.s32 	%r87, %r86, %r58, %r1;
	mul.wide.s32 	%rd25, %r87, 4;
	add.s64 	%rd26, %rd3, %rd25;
	st.global.u32 	[%rd26], %r73;
	add.s32 	%r182, %r182, 8;
	setp.ne.s32 	%p8, %r182, %r184;
	@%p8 bra 	$L__BB0_41;
$L__BB0_42:
	setp.eq.s32 	%p9, %r43, 0;
	@%p9 bra 	$L__BB0_50;
	and.b32  	%r48, %r56, 3;
	setp.lt.u32 	%p10, %r43, 4;
	@%p10 bra 	$L__BB0_45;
	mad.lo.s32 	%r88, %r184, %r61, %r68;
	mad.lo.s32 	%r89, %r88, %r58, %r1;
	mul.wide.s32 	%rd27, %r89, 4;
	add.s64 	%rd28, %rd3, %rd27;
	mov.b32 	%r90, 0;
	st.global.u32 	[%rd28], %r90;
	add.s32 	%r91, %r88, %r61;
	mad.lo.s32 	%r92, %r91, %r58, %r1;
	mul.wide.s32 	%rd29, %r92, 4;
	add.s64 	%rd30, %rd3, %rd29;
	st.global.u32 	[%rd30], %r90;
	add.s32 	%r93, %r91, %r61;
	mad.lo.s32 	%r94, %r93, %r58, %r1;
	mul.wide.s32 	%rd31, %r94, 4;
	add.s64 	%rd32, %rd3, %rd31;
	st.global.u32 	[%rd32], %r90;
	add.s32 	%r95, %r93, %r61;
	mad.lo.s32 	%r96, %r95, %r58, %r1;
	mul.wide.s32 	%rd33, %r96, 4;
	add.s64 	%rd34, %rd3, %rd33;
	st.global.u32 	[%rd34], %r90;
	add.s32 	%r184, %r184, 4;
$L__BB0_45:
	setp.eq.s32 	%p11, %r48, 0;
	@%p11 bra 	$L__BB0_50;
	setp.eq.s32 	%p12, %r48, 1;
	@%p12 bra 	$L__BB0_48;
	mad.lo.s32 	%r97, %r184, %r61, %r68;
	mad.lo.s32 	%r98, %r97, %r58, %r1;
	mul.wide.s32 	%rd35, %r98, 4;
	add.s64 	%rd36, %rd3, %rd35;
	mov.b32 	%r99, 0;
	st.global.u32 	[%rd36], %r99;
	add.s32 	%r100, %r97, %r61;
	mad.lo.s32 	%r101, %r100, %r58, %r1;
	mul.wide.s32 	%rd37, %r101, 4;
	add.s64 	%rd38, %rd3, %rd37;
	st.global.u32 	[%rd38], %r99;
	add.s32 	%r184, %r184, 2;
$L__BB0_48:
	and.b32  	%r102, %r56, 1;
	setp.eq.b32 	%p13, %r102, 1;
	not.pred 	%p14, %p13;
	@%p14 bra 	$L__BB0_50;
	mad.lo.s32 	%r103, %r184, %r61, %r68;
	mad.lo.s32 	%r104, %r103, %r58, %r1;
	mul.wide.s32 	%rd39, %r104, 4;
	add.s64 	%rd40, %rd3, %rd39;
	mov.b32 	%r105, 0;
	st.global.u32 	[%rd40], %r105;
$L__BB0_50:
	ret;

}


// ===== COMPILED SASS (sm_100) =====

	.target	sm_100

	.elftype	@"ET_EXEC"


//--------------------- .note.nv.tkinfo           --------------------------
	.section	.note.nv.tkinfo,"",@"SHT_NOTE"
	.sectionflags	@"SHF_NOTE_NV_TKINFO"
	.tkinfo
        /*0018*/ 	.word	0x00000002
        /*0030*/ 	.string	""
        /*0030*/ 	.string	"ptxas"
        /*0030*/ 	.string	"Cuda compilation tools, release 13.0, V13.0.88"
        /*0030*/ 	.string	"Build cuda_13.0.r13.0/compiler.36424714_0"
        /*0030*/ 	.string	"-arch sm_100 -m 64 "



//--------------------- .note.nv.cuinfo           --------------------------
	.section	.note.nv.cuinfo,"",@"SHT_NOTE"
	.sectionflags	@"SHF_NOTE_NV_CUINFO"
        /*0018*/ 	.short	0x0002
        /*001a*/ 	.short	0x0064
        /*001c*/ 	.short	0x0082
	.zero		2


//--------------------- .nv.info                  --------------------------
	.section	.nv.info,"",@"SHT_CUDA_INFO"
	.align	4


	//----- nvinfo : EIATTR_REGCOUNT
	.align		4
        /*0000*/ 	.byte	0x04, 0x2f
        /*0002*/ 	.short	(.L_1 - .L_0)
	.align		4
.L_0:
        /*0004*/ 	.word	index@(_Z16cuda_convolutionPfS_S_iiiiiiii)
        /*0008*/ 	.word	0x00000020


	//----- nvinfo : EIATTR_FRAME_SIZE
	.align		4
.L_1:
        /*000c*/ 	.byte	0x04, 0x11
        /*000e*/ 	.short	(.L_3 - .L_2)
	.align		4
.L_2:
        /*0010*/ 	.word	index@(_Z16cuda_convolutionPfS_S_iiiiiiii)
        /*0014*/ 	.word	0x00000000


	//----- nvinfo : EIATTR_MIN_STACK_SIZE
	.align		4
.L_3:
        /*0018*/ 	.byte	0x04, 0x12
        /*001a*/ 	.short	(.L_5 - .L_4)
	.align		4
.L_4:
        /*001c*/ 	.word	index@(_Z16cuda_convolutionPfS_S_iiiiiiii)
        /*0020*/ 	.word	0x00000000
.L_5:


//--------------------- .nv.compat                --------------------------
	.section	.nv.compat,"",@"SHT_CUDA_COMPAT_INFO"
	.align	4
        /*0000*/ 	.byte	0x02, 0x09, 0x00, 0x00, 0x02, 0x02, 0x01, 0x00, 0x02, 0x05, 0x05, 0x00, 0x03, 0x07, 0x01, 0x01
        /*0010*/ 	.byte	0x02, 0x03, 0x00, 0x00, 0x02, 0x06, 0x01, 0x00, 0x04, 0x0b, 0x08, 0x00, 0x09, 0x00, 0x00, 0x00
        /*0020*/ 	.byte	0x00, 0x00, 0x00, 0x00


//--------------------- .nv.info._Z16cuda_convolutionPfS_S_iiiiiiii --------------------------
	.section	.nv.info._Z16cuda_convolutionPfS_S_iiiiiiii,"",@"SHT_CUDA_INFO"
	.sectionflags	@""
	.align	4


	//----- nvinfo : EIATTR_CUDA_API_VERSION
	.align		4
        /*0000*/ 	.byte	0x04, 0x37
        /*0002*/ 	.short	(.L_7 - .L_6)
.L_6:
        /*0004*/ 	.word	0x00000082


	//----- nvinfo : EIATTR_KPARAM_INFO
	.align		4
.L_7:
        /*0008*/ 	.byte	0x04, 0x17
        /*000a*/ 	.short	(.L_9 - .L_8)
.L_8:
        /*000c*/ 	.word	0x00000000
        /*0010*/ 	.short	0x000a
        /*0012*/ 	.short	0x0034
        /*0014*/ 	.byte	0x00, 0xf0, 0x11, 0x00


	//----- nvinfo : EIATTR_KPARAM_INFO
	.align		4
.L_9:
        /*0018*/ 	.byte	0x04, 0x17
        /*001a*/ 	.short	(.L_11 - .L_10)
.L_10:
        /*001c*/ 	.word	0x00000000
        /*0020*/ 	.short	0x0009
        /*0022*/ 	.short	0x0030
        /*0024*/ 	.byte	0x00, 0xf0, 0x11, 0x00


	//----- nvinfo : EIATTR_KPARAM_INFO
	.align		4
.L_11:
        /*0028*/ 	.byte	0x04, 0x17
        /*002a*/ 	.short	(.L_13 - .L_12)
.L_12:
        /*002c*/ 	.word	0x00000000
        /*0030*/ 	.short	0x0008
        /*0032*/ 	.short	0x002c
        /*0034*/ 	.byte	0x00, 0xf0, 0x11, 0x00


	//----- nvinfo : EIATTR_KPARAM_INFO
	.align		4
.L_13:
        /*0038*/ 	.byte	0x04, 0x17
        /*003a*/ 	.short	(.L_15 - .L_14)
.L_14:
        /*003c*/ 	.word	0x00000000
        /*0040*/ 	.short	0x0007
        /*0042*/ 	.short	0x0028
        /*0044*/ 	.byte	0x00, 0xf0, 0x11, 0x00


	//----- nvinfo : EIATTR_KPARAM_INFO
	.align		4
.L_15:
        /*0048*/ 	.byte	0x04, 0x17
        /*004a*/ 	.short	(.L_17 - .L_16)
.L_16:
        /*004c*/ 	.word	0x00000000
        /*0050*/ 	.short	0x0006
        /*0052*/ 	.short	0x0024
        /*0054*/ 	.byte	0x00, 0xf0, 0x11, 0x00


	//----- nvinfo : EIATTR_KPARAM_INFO
	.align		4
.L_17:
        /*0058*/ 	.byte	0x04, 0x17
        /*005a*/ 	.short	(.L_19 - .L_18)
.L_18:
        /*005c*/ 	.word	0x00000000
        /*0060*/ 	.short	0x0005
        /*0062*/ 	.short	0x0020
        /*0064*/ 	.byte	0x00, 0xf0, 0x11, 0x00


	//----- nvinfo : EIATTR_KPARAM_INFO
	.align		4
.L_19:
        /*0068*/ 	.byte	0x04, 0x17
        /*006a*/ 	.short	(.L_21 - .L_20)
.L_20:
        /*006c*/ 	.word	0x00000000
        /*0070*/ 	.short	0x0004
        /*0072*/ 	.short	0x001c
        /*0074*/ 	.byte	0x00, 0xf0, 0x11, 0x00


	//----- nvinfo : EIATTR_KPARAM_INFO
	.align		4
.L_21:
        /*0078*/ 	.byte	0x04, 0x17
        /*007a*/ 	.short	(.L_23 - .L_22)
.L_22:
        /*007c*/ 	.word	0x00000000
        /*0080*/ 	.short	0x0003
        /*0082*/ 	.short	0x0018
        /*0084*/ 	.byte	0x00, 0xf0, 0x11, 0x00


	//----- nvinfo : EIATTR_KPARAM_INFO
	.align		4
.L_23:
        /*0088*/ 	.byte	0x04, 0x17
        /*008a*/ 	.short	(.L_25 - .L_24)
.L_24:
        /*008c*/ 	.word	0x00000000
        /*0090*/ 	.short	0x0002
        /*0092*/ 	.short	0x0010
        /*0094*/ 	.byte	0x00, 0xf5, 0x21, 0x00


	//----- nvinfo : EIATTR_KPARAM_INFO
	.align		4
.L_25:
        /*0098*/ 	.byte	0x04, 0x17
        /*009a*/ 	.short	(.L_27 - .L_26)
.L_26:
        /*009c*/ 	.word	0x00000000
        /*00a0*/ 	.short	0x0001
        /*00a2*/ 	.short	0x0008
        /*00a4*/ 	.byte	0x00, 0xf5, 0x21, 0x00


	//----- nvinfo : EIATTR_KPARAM_INFO
	.align		4
.L_27:
        /*00a8*/ 	.byte	0x04, 0x17
        /*00aa*/ 	.short	(.L_29 - .L_28)
.L_28:
        /*00ac*/ 	.word	0x00000000
        /*00b0*/ 	.short	0x0000
        /*00b2*/ 	.short	0x0000
        /*00b4*/ 	.byte	0x00, 0xf5, 0x21, 0x00


	//----- nvinfo : EIATTR_SPARSE_MMA_MASK
	.align		4
.L_29:
        /*00b8*/ 	.byte	0x03, 0x50
        /*00ba*/ 	.short	0x0000


	//----- nvinfo : EIATTR_MAXREG_COUNT
	.align		4
        /*00bc*/ 	.byte	0x03, 0x1b
        /*00be*/ 	.short	0x00ff


	//----- nvinfo : EIATTR_MERCURY_ISA_VERSION
	.align		4
        /*00c0*/ 	.byte	0x03, 0x5f
        /*00c2*/ 	.short	0x0101


	//----- nvinfo : EIATTR_VRC_CTA_INIT_COUNT
	.align		4
        /*00c4*/ 	.byte	0x02, 0x4a
	.zero		1
	.zero		1


	//----- nvinfo : EIATTR_EXIT_INSTR_OFFSETS
	.align		4
        /*00c8*/ 	.byte	0x04, 0x1c
        /*00ca*/ 	.short	(.L_31 - .L_30)


	//   ....[0]....
.L_30:
        /*00cc*/ 	.word	0x000000e0


	//   ....[1]....
        /*00d0*/ 	.word	0x00000d10


	//   ....[2]....
        /*00d4*/ 	.word	0x00000ee0


	//   ....[3]....
        /*00d8*/ 	.word	0x00000fd0


	//   ....[4]....
        /*00dc*/ 	.word	0x00001030


	//   ....[5]....
        /*00e0*/ 	.word	0x000011f0


	//   ....[6]....
        /*00e4*/ 	.word	0x000012e0


	//   ....[7]....
        /*00e8*/ 	.word	0x00001340


	//   ....[8]....
        /*00ec*/ 	.word	0x00001600


	//   ....[9]....
        /*00f0*/ 	.word	0x00001770


	//   ....[10]....
        /*00f4*/ 	.word	0x00001860


	//   ....[11]....
        /*00f8*/ 	.word	0x000018c0


	//----- nvinfo : EIATTR_CBANK_PARAM_SIZE
	.align		4
.L_31:
        /*00fc*/ 	.byte	0x03, 0x19
        /*00fe*/ 	.short	0x0038


	//----- nvinfo : EIATTR_PARAM_CBANK
	.align		4
        /*0100*/ 	.byte	0x04, 0x0a
        /*0102*/ 	.short	(.L_33 - .L_32)
	.align		4
.L_32:
        /*0104*/ 	.word	index@(.nv.constant0._Z16cuda_convolutionPfS_S_iiiiiiii)
        /*0108*/ 	.short	0x0380
        /*010a*/ 	.short	0x0038


	//----- nvinfo : EIATTR_SW_WAR
	.align		4
.L_33:
        /*010c*/ 	.byte	0x04, 0x36
        /*010e*/ 	.short	(.L_35 - .L_34)
.L_34:
        /*0110*/ 	.word	0x00000008
.L_35:


//--------------------- .nv.callgraph             --------------------------
	.section	.nv.callgraph,"",@"SHT_CUDA_CALLGRAPH"
	.align	4
	.sectionentsize	8
	.align		4
        /*0000*/ 	.word	0x00000000
	.align		4
        /*0004*/ 	.word	0xffffffff
	.align		4
        /*0008*/ 	.word	0x00000000
	.align		4
        /*000c*/ 	.word	0xfffffffe
	.align		4
        /*0010*/ 	.word	0x00000000
	.align		4
        /*0014*/ 	.word	0xfffffffd
	.align		4
        /*0018*/ 	.word	0x00000000
	.align		4
        /*001c*/ 	.word	0xfffffffc


//--------------------- .text._Z16cuda_convolutionPfS_S_iiiiiiii --------------------------
	.section	.text._Z16cuda_convolutionPfS_S_iiiiiiii,"ax",@progbits
	.align	128
        .global         _Z16cuda_convolutionPfS_S_iiiiiiii
        .type           _Z16cuda_convolutionPfS_S_iiiiiiii,@function
        .size           _Z16cuda_convolutionPfS_S_iiiiiiii,(.L_x_22 - _Z16cuda_convolutionPfS_S_iiiiiiii)
        .other          _Z16cuda_convolutionPfS_S_iiiiiiii,@"STO_CUDA_ENTRY STV_DEFAULT"
_Z16cuda_convolutionPfS_S_iiiiiiii:
.text._Z16cuda_convolutionPfS_S_iiiiiiii:
[----:B------:R-:W-:Y:S01]  /*0000*/  LDC R1, c[0x0][0x37c] ;  /* 0x0000df00ff017b82 */ /* 0x000fe20000000800 */
[----:B------:R-:W0:Y:S07]  /*0010*/  S2R R7, SR_TID.Y ;  /* 0x0000000000077919 */ /* 0x000e2e0000002200 */
[----:B------:R-:W1:Y:S01]  /*0020*/  LDC R2, c[0x0][0x360] ;  /* 0x0000d800ff027b82 */ /* 0x000e620000000800 */
[----:B------:R-:W2:Y:S01]  /*0030*/  LDCU.64 UR6, c[0x0][0x3a8] ;  /* 0x00007500ff0677ac */ /* 0x000ea20008000a00 */
[----:B------:R-:W1:Y:S06]  /*0040*/  S2R R5, SR_TID.X ;  /* 0x0000000000057919 */ /* 0x000e6c0000002100 */
[----:B------:R-:W0:Y:S08]  /*0050*/  S2UR UR5, SR_CTAID.Y ;  /* 0x00000000000579c3 */ /* 0x000e300000002600 */
[----:B------:R-:W0:Y:S08]  /*0060*/  LDC R0, c[0x0][0x364] ;  /* 0x0000d900ff007b82 */ /* 0x000e300000000800 */
[----:B------:R-:W1:Y:S08]  /*0070*/  S2UR UR4, SR_CTAID.X ;  /* 0x00000000000479c3 */ /* 0x000e700000002500 */
[----:B------:R-:W3:Y:S01]  /*0080*/  LDC R3, c[0x0][0x3a4] ;  /* 0x0000e900ff037b82 */ /* 0x000ee20000000800 */
[----:B0-----:R-:W-:-:S05]  /*0090*/  IMAD R0, R0, UR5, R7 ;  /* 0x0000000500007c24 */ /* 0x001fca000f8e0207 */
[----:B--2---:R-:W-:Y:S01]  /*00a0*/  ISETP.GE.AND P0, PT, R0, UR6, PT ;  /* 0x0000000600007c0c */ /* 0x004fe2000bf06270 */
[----:B-1----:R-:W-:-:S05]  /*00b0*/  IMAD R2, R2, UR4, R5 ;  /* 0x0000000402027c24 */ /* 0x002fca000f8e0205 */
[----:B------:R-:W-:-:S04]  /*00c0*/  ISETP.GE.OR P0, PT, R2, UR7, P0 ;  /* 0x0000000702007c0c */ /* 0x000fc80008706670 */
[----:B---3--:R-:W-:-:S13]  /*00d0*/  ISETP.LT.OR P0, PT, R3, 0x1, P0 ;  /* 0x000000010300780c */ /* 0x008fda0000701670 */
[----:B------:R-:W-:Y:S05]  /*00e0*/  @P0 EXIT ;  /* 0x000000000000094d */ /* 0x000fea0003800000 */
[----:B------:R-:W0:Y:S01]  /*00f0*/  LDCU UR4, c[0x0][0x398] ;  /* 0x00007300ff0477ac */ /* 0x000e220008000800 */
[----:B------:R-:W1:Y:S01]  /*0100*/  LDCU.64 UR10, c[0x0][0x358] ;  /* 0x00006b00ff0a77ac */ /* 0x000e620008000a00 */
[----:B0-----:R-:W-:-:S09]  /*0110*/  UISETP.GE.AND UP0, UPT, UR4, 0x1, UPT ;  /* 0x000000010400788c */ /* 0x001fd2000bf06270 */
[----:B-1----:R-:W-:Y:S05]  /*0120*/  BRA.U !UP0, `(.L_x_0) ;  /* 0x0000001108887547 */ /* 0x002fea000b800000 */
[----:B------:R-:W0:Y:S02]  /*0130*/  LDCU UR4, c[0x0][0x3b0] ;  /* 0x00007600ff0477ac */ /* 0x000e240008000800 */
[----:B0-----:R-:W-:-:S09]  /*0140*/  UISETP.GE.AND UP0, UPT, UR4, 0x1, UPT ;  /* 0x000000010400788c */ /* 0x001fd2000bf06270 */
[----:B------:R-:W-:Y:S05]  /*0150*/  BRA.U !UP0, `(.L_x_1) ;  /* 0x0000000d08b87547 */ /* 0x000fea000b800000 */
[----:B------:R-:W0:Y:S02]  /*0160*/  LDC R6, c[0x0][0x3b4] ;  /* 0x0000ed00ff067b82 */ /* 0x000e240000000800 */
[----:B0-----:R-:W-:-:S13]  /*0170*/  ISETP.GE.AND P0, PT, R6, 0x1, PT ;  /* 0x000000010600780c */ /* 0x001fda0003f06270 */
[----:B------:R-:W-:Y:S05]  /*0180*/  @!P0 BRA `(.L_x_2) ;  /* 0x0000000800e88947 */ /* 0x000fea0003800000 */
[----:B------:R-:W0:Y:S01]  /*0190*/  LDCU.128 UR4, c[0x0][0x380] ;  /* 0x00007000ff0477ac */ /* 0x000e220008000c00 */
[C---:B------:R-:W-:Y:S02]  /*01a0*/  LOP3.LUT R3, R6.reuse, 0x7ffffff0, RZ, 0xc0, !PT ;  /* 0x7ffffff006037812 */ /* 0x040fe400078ec0ff */
[C---:B------:R-:W-:Y:S02]  /*01b0*/  LOP3.LUT R4, R6.reuse, 0xf, RZ, 0xc0, !PT ;  /* 0x0000000f06047812 */ /* 0x040fe400078ec0ff */
[C---:B------:R-:W-:Y:S02]  /*01c0*/  LOP3.LUT R5, R6.reuse, 0x7, RZ, 0xc0, !PT ;  /* 0x0000000706057812 */ /* 0x040fe400078ec0ff */
[----:B------:R-:W-:Y:S02]  /*01d0*/  LOP3.LUT R6, R6, 0x3, RZ, 0xc0, !PT ;  /* 0x0000000306067812 */ /* 0x000fe400078ec0ff */
[----:B------:R-:W-:Y:S01]  /*01e0*/  IADD3 R7, PT, PT, -R3, RZ, RZ ;  /* 0x000000ff03077210 */ /* 0x000fe20007ffe1ff */
[----:B0-----:R-:W-:-:S02]  /*01f0*/  UIADD3 UR8, UP0, UPT, UR4, 0x20, URZ ;  /* 0x0000002004087890 */ /* 0x001fc4000ff1e0ff */
[----:B------:R-:W-:Y:S02]  /*0200*/  UIADD3 UR6, UP1, UPT, UR6, 0x20, URZ ;  /* 0x0000002006067890 */ /* 0x000fe4000ff3e0ff */
[----:B------:R-:W-:Y:S02]  /*0210*/  UIADD3.X UR9, UPT, UPT, URZ, UR5, URZ, UP0, !UPT ;  /* 0x00000005ff097290 */ /* 0x000fe400087fe4ff */
[----:B------:R-:W-:Y:S01]  /*0220*/  UIADD3.X UR7, UPT, UPT, URZ, UR7, URZ, UP1, !UPT ;  /* 0x00000007ff077290 */ /* 0x000fe20008ffe4ff */
[----:B------:R-:W-:-:S11]  /*0230*/  UMOV UR4, URZ ;  /* 0x000000ff00047c82 */ /* 0x000fd60008000000 */
.L_x_10:
[----:B0-----:R-:W-:Y:S01]  /*0240*/  HFMA2 R18, -RZ, RZ, 0, 0 ;  /* 0x00000000ff127431 */ /* 0x001fe200000001ff */
[----:B------:R-:W-:-:S07]  /*0250*/  MOV R9, RZ ;  /* 0x000000ff00097202 */ /* 0x000fce0000000f00 */
.L_x_9:
[----:B------:R-:W0:Y:S01]  /*0260*/  LDC.64 R12, c[0x0][0x398] ;  /* 0x0000e600ff0c7b82 */ /* 0x000e220000000a00 */
[----:B------:R-:W-:Y:S01]  /*0270*/  UMOV UR5, URZ ;  /* 0x000000ff00057c82 */ /* 0x000fe20008000000 */
[C---:B0-----:R-:W-:Y:S02]  /*0280*/  IMAD R10, R9.reuse, R13, R0 ;  /* 0x0000000d090a7224 */ /* 0x041fe400078e0200 */
[----:B------:R-:W-:Y:S01]  /*0290*/  IMAD R11, R12, UR4, R9 ;  /* 0x000000040c0b7c24 */ /* 0x000fe2000f8e0209 */
[----:B------:R-:W-:-:S04]  /*02a0*/  IADD3 R9, PT, PT, R9, 0x1, RZ ;  /* 0x0000000109097810 */ /* 0x000fc80007ffe0ff */
[----:B------:R-:W-:-:S13]  /*02b0*/  ISETP.NE.AND P0, PT, R9, R12, PT ;  /* 0x0000000c0900720c */ /* 0x000fda0003f05270 */
.L_x_8:
[----:B------:R-:W0:Y:S01]  /*02c0*/  LDC.64 R16, c[0x0][0x3b0] ;  /* 0x0000ec00ff107b82 */ /* 0x000e220000000a00 */
[----:B------:R-:W1:Y:S01]  /*02d0*/  LDCU UR12, c[0x0][0x3a0] ;  /* 0x00007400ff0c77ac */ /* 0x000e620008000800 */
[----:B------:R-:W-:Y:S01]  /*02e0*/  IADD3 R15, PT, PT, R10, UR5, RZ ;  /* 0x000000050a0f7c10 */ /* 0x000fe2000fffe0ff */
[----:B------:R-:W-:-:S04]  /*02f0*/  HFMA2 R13, -RZ, RZ, 0, 0 ;  /* 0x00000000ff0d7431 */ /* 0x000fc800000001ff */
[----:B-1----:R-:W-:Y:S01]  /*0300*/  IMAD R8, R15, UR12, R2 ;  /* 0x0000000c0f087c24 */ /* 0x002fe2000f8e0202 */
[----:B0-----:R-:W-:Y:S01]  /*0310*/  ISETP.GE.U32.AND P2, PT, R17, 0x10, PT ;  /* 0x000000101100780c */ /* 0x001fe20003f46070 */
[----:B------:R-:W-:Y:S01]  /*0320*/  IMAD R12, R11, R16, UR5 ;  /* 0x000000050b0c7e24 */ /* 0x000fe2000f8e0210 */
[----:B------:R-:W-:-:S03]  /*0330*/  UIADD3 UR5, UPT, UPT, UR5, 0x1, URZ ;  /* 0x0000000105057890 */ /* 0x000fc6000fffe0ff */
[----:B------:R-:W-:-:S03]  /*0340*/  IMAD R12, R12, R17, RZ ;  /* 0x000000110c0c7224 */ /* 0x000fc600078e02ff */
[----:B------:R-:W-:-:S05]  /*0350*/  ISETP.NE.AND P1, PT, R16, UR5, PT ;  /* 0x0000000510007c0c */ /* 0x000fca000bf25270 */
[----:B------:R-:W-:Y:S08]  /*0360*/  @!P2 BRA `(.L_x_3) ;  /* 0x0000000000fca947 */ /* 0x000ff00003800000 */
[----:B------:R-:W-:Y:S02]  /*0370*/  MOV R13, R12 ;  /* 0x0000000c000d7202 */ /* 0x000fe40000000f00 */
[----:B------:R-:W-:Y:S02]  /*0380*/  MOV R21, R8 ;  /* 0x0000000800157202 */ /* 0x000fe40000000f00 */
[----:B------:R-:W-:-:S07]  /*0390*/  MOV R19, R7 ;  /* 0x0000000700137202 */ /* 0x000fce0000000f00 */
.L_x_4:
[----:B------:R-:W-:Y:S02]  /*03a0*/  MOV R16, UR8 ;  /* 0x0000000800107c02 */ /* 0x000fe40008000f00 */
[----:B------:R-:W-:Y:S02]  /*03b0*/  MOV R17, UR9 ;  /* 0x0000000900117c02 */ /* 0x000fe40008000f00 */
[----:B------:R-:W-:Y:S02]  /*03c0*/  MOV R14, UR6 ;  /* 0x00000006000e7c02 */ /* 0x000fe40008000f00 */
[----:B------:R-:W-:Y:S01]  /*03d0*/  MOV R15, UR7 ;  /* 0x00000007000f7c02 */ /* 0x000fe20008000f00 */
[----:B------:R-:W-:-:S04]  /*03e0*/  IMAD.WIDE R16, R21, 0x4, R16 ;  /* 0x0000000415107825 */ /* 0x000fc800078e0210 */
[----:B------:R-:W-:Y:S01]  /*03f0*/  IMAD.WIDE R14, R13, 0x4, R14 ;  /* 0x000000040d0e7825 */ /* 0x000fe200078e020e */
[----:B------:R-:W2:Y:S04]  /*0400*/  LDG.E R25, desc[UR10][R16.64+-0x20] ;  /* 0xffffe00a10197981 */ /* 0x000ea8000c1e1900 */
[----:B------:R-:W2:Y:S04]  /*0410*/  LDG.E R22, desc[UR10][R14.64+-0x20] ;  /* 0xffffe00a0e167981 */ /* 0x000ea8000c1e1900 */
[----:B------:R-:W3:Y:S04]  /*0420*/  LDG.E R27, desc[UR10][R16.64+-0x1c] ;  /* 0xffffe40a101b7981 */ /* 0x000ee8000c1e1900 */
[----:B------:R-:W3:Y:S04]  /*0430*/  LDG.E R24, desc[UR10][R14.64+-0x1c] ;  /* 0xffffe40a0e187981 */ /* 0x000ee8000c1e1900 */
[----:B------:R-:W4:Y:S04]  /*0440*/  LDG.E R20, desc[UR10][R16.64+-0x18] ;  /* 0xffffe80a10147981 */ /* 0x000f28000c1e1900 */
[----:B------:R-:W4:Y:S04]  /*0450*/  LDG.E R23, desc[UR10][R14.64+-0x18] ;  /* 0xffffe80a0e177981 */ /* 0x000f28000c1e1900 */
[----:B------:R-:W5:Y:S04]  /*0460*/  LDG.E R29, desc[UR10][R16.64+0x14] ;  /* 0x0000140a101d7981 */ /* 0x000f68000c1e1900 */
[----:B------:R-:W5:Y:S01]  /*0470*/  LDG.E R26, desc[UR10][R14.64+0x1c] ;  /* 0x00001c0a0e1a7981 */ /* 0x000f62000c1e1900 */
[----:B--2---:R-:W-:-:S03]  /*0480*/  FFMA R22, R25, R22, R18 ;  /* 0x0000001619167223 */ /* 0x004fc60000000012 */
[----:B------:R-:W2:Y:S04]  /*0490*/  LDG.E R25, desc[UR10][R16.64+-0x14] ;  /* 0xffffec0a10197981 */ /* 0x000ea8000c1e1900 */
[----:B------:R-:W5:Y:S01]  /*04a0*/  LDG.E R18, desc[UR10][R16.64+-0xc] ;  /* 0xfffff40a10127981 */ /* 0x000f62000c1e1900 */
[----:B---3--:R-:W-:-:S03]  /*04b0*/  FFMA R27, R27, R24, R22 ;  /* 0x000000181b1b7223 */ /* 0x008fc60000000016 */
[----:B------:R-:W2:Y:S04]  /*04c0*/  LDG.E R22, desc[UR10][R14.64+-0x14] ;  /* 0xffffec0a0e167981 */ /* 0x000ea8000c1e1900 */
[----:B------:R-:W3:Y:S01]  /*04d0*/  LDG.E R24, desc[UR10][R14.64+-0x10] ;  /* 0xfffff00a0e187981 */ /* 0x000ee2000c1e1900 */
[----:B----4-:R-:W-:-:S03]  /*04e0*/  FFMA R20, R20, R23, R27 ;  /* 0x0000001714147223 */ /* 0x010fc6000000001b */
[----:B------:R-:W3:Y:S04]  /*04f0*/  LDG.E R27, desc[UR10][R16.64+-0x10] ;  /* 0xfffff00a101b7981 */ /* 0x000ee8000c1e1900 */
[----:B------:R-:W5:Y:S01]  /*0500*/  LDG.E R23, desc[UR10][R14.64+-0xc] ;  /* 0xfffff40a0e177981 */ /* 0x000f62000c1e1900 */
[----:B--2---:R-:W-:-:S03]  /*0510*/  FFMA R20, R25, R22, R20 ;  /* 0x0000001619147223 */ /* 0x004fc60000000014 */
[----:B------:R-:W2:Y:S04]  /*0520*/  LDG.E R22, desc[UR10][R14.64+-0x8] ;  /* 0xfffff80a0e167981 */ /* 0x000ea8000c1e1900 */
[----:B------:R-:W4:Y:S01]  /*0530*/  LDG.E R25, desc[UR10][R16.64+-0x4] ;  /* 0xfffffc0a10197981 */ /* 0x000f22000c1e1900 */
[----:B---3--:R-:W-:-:S03]  /*0540*/  FFMA R27, R27, R24, R20 ;  /* 0x000000181b1b7223 */ /* 0x008fc60000000014 */
[----:B------:R-:W2:Y:S04]  /*0550*/  LDG.E R20, desc[UR10][R16.64+-0x8] ;  /* 0xfffff80a10147981 */ /* 0x000ea8000c1e1900 */
[----:B------:R-:W4:Y:S01]  /*0560*/  LDG.E R24, desc[UR10][R14.64+-0x4] ;  /* 0xfffffc0a0e187981 */ /* 0x000f22000c1e1900 */
[----:B-----5:R-:W-:-:S03]  /*0570*/  FFMA R27, R18, R23, R27 ;  /* 0x00000017121b7223 */ /* 0x020fc6000000001b */
[----:B------:R-:W3:Y:S04]  /*0580*/  LDG.E R18, desc[UR10][R16.64] ;  /* 0x0000000a10127981 */ /* 0x000ee8000c1e1900 */
[----:B------:R-:W3:Y:S01]  /*0590*/  LDG.E R23, desc[UR10][R14.64] ;  /* 0x0000000a0e177981 */ /* 0x000ee2000c1e1900 */
[----:B--2---:R-:W-:-:S03]  /*05a0*/  FFMA R20, R20, R22, R27 ;  /* 0x0000001614147223 */ /* 0x004fc6000000001b */
[----:B------:R-:W2:Y:S01]  /*05b0*/  LDG.E R22, desc[UR10][R14.64+0x4] ;  /* 0x0000040a0e167981 */ /* 0x000ea2000c1e1900 */
[----:B----4-:R-:W-:-:S03]  /*05c0*/  FFMA R25, R25, R24, R20 ;  /* 0x0000001819197223 */ /* 0x010fc60000000014 */
[----:B------:R-:W2:Y:S04]  /*05d0*/  LDG.E R20, desc[UR10][R16.64+0x4] ;  /* 0x0000040a10147981 */ /* 0x000ea8000c1e1900 */
[----:B------:R-:W4:Y:S04]  /*05e0*/  LDG.E R27, desc[UR10][R16.64+0x8] ;  /* 0x0000080a101b7981 */ /* 0x000f28000c1e1900 */
[----:B------:R-:W4:Y:S01]  /*05f0*/  LDG.E R24, desc[UR10][R14.64+0x8] ;  /* 0x0000080a0e187981 */ /* 0x000f22000c1e1900 */
[----:B---3--:R-:W-:-:S03]  /*0600*/  FFMA R25, R18, R23, R25 ;  /* 0x0000001712197223 */ /* 0x008fc60000000019 */
[----:B------:R-:W3:Y:S04]  /*0610*/  LDG.E R23, desc[UR10][R16.64+0xc] ;  /* 0x00000c0a10177981 */ /* 0x000ee8000c1e1900 */
[----:B------:R-:W3:Y:S01]  /*0620*/  LDG.E R18, desc[UR10][R14.64+0xc] ;  /* 0x00000c0a0e127981 */ /* 0x000ee2000c1e1900 */
[----:B--2---:R-:W-:-:S03]  /*0630*/  FFMA R20, R20, R22, R25 ;  /* 0x0000001614147223 */ /* 0x004fc60000000019 */
[----:B------:R-:W2:Y:S04]  /*0640*/  LDG.E R25, desc[UR10][R14.64+0x10] ;  /* 0x0000100a0e197981 */ /* 0x000ea8000c1e1900 */
[----:B------:R-:W5:Y:S01]  /*0650*/  LDG.E R22, desc[UR10][R14.64+0x14] ;  /* 0x0000140a0e167981 */ /* 0x000f62000c1e1900 */
[----:B----4-:R-:W-:-:S03]  /*0660*/  FFMA R24, R27, R24, R20 ;  /* 0x000000181b187223 */ /* 0x010fc60000000014 */
[----:B------:R-:W2:Y:S01]  /*0670*/  LDG.E R20, desc[UR10][R16.64+0x10] ;  /* 0x0000100a10147981 */ /* 0x000ea2000c1e1900 */
[----:B---3--:R-:W-:-:S03]  /*0680*/  FFMA R27, R23, R18, R24 ;  /* 0x00000012171b7223 */ /* 0x008fc60000000018 */
[----:B------:R-:W3:Y:S04]  /*0690*/  LDG.E R18, desc[UR10][R16.64+0x18] ;  /* 0x0000180a10127981 */ /* 0x000ee8000c1e1900 */
[----:B------:R-:W3:Y:S04]  /*06a0*/  LDG.E R23, desc[UR10][R14.64+0x18] ;  /* 0x0000180a0e177981 */ /* 0x000ee8000c1e1900 */
[----:B------:R-:W4:Y:S01]  /*06b0*/  LDG.E R24, desc[UR10][R16.64+0x1c] ;  /* 0x00001c0a10187981 */ /* 0x000f22000c1e1900 */
[----:B------:R-:W-:-:S04]  /*06c0*/  IADD3 R19, PT, PT, R19, 0x10, RZ ;  /* 0x0000001013137810 */ /* 0x000fc80007ffe0ff */
[----:B------:R-:W-:Y:S02]  /*06d0*/  ISETP.NE.AND P2, PT, R19, RZ, PT ;  /* 0x000000ff1300720c */ /* 0x000fe40003f45270 */
[----:B------:R-:W-:Y:S02]  /*06e0*/  IADD3 R21, PT, PT, R21, 0x10, RZ ;  /* 0x0000001015157810 */ /* 0x000fe40007ffe0ff */
[----:B------:R-:W-:Y:S01]  /*06f0*/  IADD3 R13, PT, PT, R13, 0x10, RZ ;  /* 0x000000100d0d7810 */ /* 0x000fe20007ffe0ff */
[----:B--2---:R-:W-:-:S04]  /*0700*/  FFMA R20, R20, R25, R27 ;  /* 0x0000001914147223 */ /* 0x004fc8000000001b */
[----:B-----5:R-:W-:-:S04]  /*0710*/  FFMA R29, R29, R22, R20 ;  /* 0x000000161d1d7223 */ /* 0x020fc80000000014 */
[----:B---3--:R-:W-:-:S04]  /*0720*/  FFMA R18, R18, R23, R29 ;  /* 0x0000001712127223 */ /* 0x008fc8000000001d */
[----:B----4-:R-:W-:Y:S01]  /*0730*/  FFMA R18, R24, R26, R18 ;  /* 0x0000001a18127223 */ /* 0x010fe20000000012 */
[----:B------:R-:W-:Y:S06]  /*0740*/  @P2 BRA `(.L_x_4) ;  /* 0xfffffffc00142947 */ /* 0x000fec000383ffff */
[----:B------:R-:W-:-:S07]  /*0750*/  MOV R13, R3 ;  /* 0x00000003000d7202 */ /* 0x000fce0000000f00 */
.L_x_3:
[----:B------:R-:W-:-:S13]  /*0760*/  ISETP.NE.AND P2, PT, R4, RZ, PT ;  /* 0x000000ff0400720c */ /* 0x000fda0003f45270 */
[----:B------:R-:W-:Y:S05]  /*0770*/  @!P2 BRA `(.L_x_5) ;  /* 0x000000040038a947 */ /* 0x000fea0003800000 */
[----:B------:R-:W-:Y:S02]  /*0780*/  IADD3 R14, PT, PT, R4, -0x1, RZ ;  /* 0xffffffff040e7810 */ /* 0x000fe40007ffe0ff */
[----:B------:R-:W-:Y:S02]  /*0790*/  ISETP.NE.AND P3, PT, R5, RZ, PT ;  /* 0x000000ff0500720c */ /* 0x000fe40003f65270 */
[----:B------:R-:W-:-:S13]  /*07a0*/  ISETP.GE.U32.AND P2, PT, R14, 0x7, PT ;  /* 0x000000070e00780c */ /* 0x000fda0003f46070 */
[----:B------:R-:W-:Y:S05]  /*07b0*/  @!P2 BRA `(.L_x_6) ;  /* 0x00000000007ca947 */ /* 0x000fea0003800000 */
[----:B------:R-:W0:Y:S01]  /*07c0*/  LDC.64 R16, c[0x0][0x380] ;  /* 0x0000e000ff107b82 */ /* 0x000e220000000a00 */
[-C--:B------:R-:W-:Y:S02]  /*07d0*/  IADD3 R19, PT, PT, R8, R13.reuse, RZ ;  /* 0x0000000d08137210 */ /* 0x080fe40007ffe0ff */
[----:B------:R-:W-:-:S05]  /*07e0*/  IADD3 R21, PT, PT, R12, R13, RZ ;  /* 0x0000000d0c157210 */ /* 0x000fca0007ffe0ff */
[----:B------:R-:W1:Y:S01]  /*07f0*/  LDC.64 R14, c[0x0][0x388] ;  /* 0x0000e200ff0e7b82 */ /* 0x000e620000000a00 */
[----:B0-----:R-:W-:-:S05]  /*0800*/  IMAD.WIDE R16, R19, 0x4, R16 ;  /* 0x0000000413107825 */ /* 0x001fca00078e0210 */
[----:B------:R-:W2:Y:S01]  /*0810*/  LDG.E R19, desc[UR10][R16.64] ;  /* 0x0000000a10137981 */ /* 0x000ea2000c1e1900 */
[----:B-1----:R-:W-:-:S03]  /*0820*/  IMAD.WIDE R14, R21, 0x4, R14 ;  /* 0x00000004150e7825 */ /* 0x002fc600078e020e */
[----:B------:R-:W3:Y:S04]  /*0830*/  LDG.E R23, desc[UR10][R16.64+0x4] ;  /* 0x0000040a10177981 */ /* 0x000ee8000c1e1900 */
[----:B------:R-:W2:Y:S04]  /*0840*/  LDG.E R22, desc[UR10][R14.64] ;  /* 0x0000000a0e167981 */ /* 0x000ea8000c1e1900 */
[----:B------:R-:W3:Y:S04]  /*0850*/  LDG.E R24, desc[UR10][R14.64+0x4] ;  /* 0x0000040a0e187981 */ /* 0x000ee8000c1e1900 */
[----:B------:R-:W4:Y:S04]  /*0860*/  LDG.E R21, desc[UR10][R16.64+0x8] ;  /* 0x0000080a10157981 */ /* 0x000f28000c1e1900 */
[----:B------:R-:W4:Y:S04]  /*0870*/  LDG.E R20, desc[UR10][R14.64+0x8] ;  /* 0x0000080a0e147981 */ /* 0x000f28000c1e1900 */
[----:B------:R-:W5:Y:S04]  /*0880*/  LDG.E R25, desc[UR10][R14.64+0x14] ;  /* 0x0000140a0e197981 */ /* 0x000f68000c1e1900 */
[----:B------:R-:W5:Y:S04]  /*0890*/  LDG.E R26, desc[UR10][R14.64+0x18] ;  /* 0x0000180a0e1a7981 */ /* 0x000f68000c1e1900 */
[----:B------:R-:W5:Y:S01]  /*08a0*/  LDG.E R28, desc[UR10][R14.64+0x1c] ;  /* 0x00001c0a0e1c7981 */ /* 0x000f62000c1e1900 */
[----:B--2---:R-:W-:-:S03]  /*08b0*/  FFMA R22, R19, R22, R18 ;  /* 0x0000001613167223 */ /* 0x004fc60000000012 */
[----:B------:R-:W2:Y:S01]  /*08c0*/  LDG.E R18, desc[UR10][R16.64+0xc] ;  /* 0x00000c0a10127981 */ /* 0x000ea2000c1e1900 */
[----:B---3--:R-:W-:-:S03]  /*08d0*/  FFMA R24, R23, R24, R22 ;  /* 0x0000001817187223 */ /* 0x008fc60000000016 */
[----:B------:R-:W2:Y:S04]  /*08e0*/  LDG.E R19, desc[UR10][R14.64+0xc] ;  /* 0x00000c0a0e137981 */ /* 0x000ea8000c1e1900 */
[----:B------:R-:W3:Y:S04]  /*08f0*/  LDG.E R22, desc[UR10][R16.64+0x10] ;  /* 0x0000100a10167981 */ /* 0x000ee8000c1e1900 */
[----:B------:R-:W3:Y:S01]  /*0900*/  LDG.E R23, desc[UR10][R14.64+0x10] ;  /* 0x0000100a0e177981 */ /* 0x000ee2000c1e1900 */
[----:B----4-:R-:W-:-:S03]  /*0910*/  FFMA R27, R21, R20, R24 ;  /* 0x00000014151b7223 */ /* 0x010fc60000000018 */
[----:B------:R-:W5:Y:S04]  /*0920*/  LDG.E R24, desc[UR10][R16.64+0x14] ;  /* 0x0000140a10187981 */ /* 0x000f68000c1e1900 */
[----:B------:R-:W4:Y:S04]  /*0930*/  LDG.E R20, desc[UR10][R16.64+0x18] ;  /* 0x0000180a10147981 */ /* 0x000f28000c1e1900 */
[----:B------:R-:W4:Y:S01]  /*0940*/  LDG.E R21, desc[UR10][R16.64+0x1c] ;  /* 0x00001c0a10157981 */ /* 0x000f22000c1e1900 */
[----:B------:R-:W-:Y:S01]  /*0950*/  IADD3 R13, PT, PT, R13, 0x8, RZ ;  /* 0x000000080d0d7810 */ /* 0x000fe20007ffe0ff */
[----:B--2---:R-:W-:-:S04]  /*0960*/  FFMA R19, R18, R19, R27 ;  /* 0x0000001312137223 */ /* 0x004fc8000000001b */
[----:B---3--:R-:W-:-:S04]  /*0970*/  FFMA R19, R22, R23, R19 ;  /* 0x0000001716137223 */ /* 0x008fc80000000013 */
[----:B-----5:R-:W-:-:S04]  /*0980*/  FFMA R19, R24, R25, R19 ;  /* 0x0000001918137223 */ /* 0x020fc80000000013 */
[----:B----4-:R-:W-:-:S04]  /*0990*/  FFMA R20, R20, R26, R19 ;  /* 0x0000001a14147223 */ /* 0x010fc80000000013 */
[----:B------:R-:W-:-:S07]  /*09a0*/  FFMA R18, R21, R28, R20 ;  /* 0x0000001c15127223 */ /* 0x000fce0000000014 */
.L_x_6:
        /* <DEDUP_REMOVED lines=18> */
[----:B------:R-:W5:Y:S01]  /*0ad0*/  LDG.E R25, desc[UR10][R14.64+0xc] ;  /* 0x00000c0a0e197981 */ /* 0x000f62000c1e1900 */
[----:B------:R-:W-:Y:S01]  /*0ae0*/  IADD3 R13, PT, PT, R13, 0x4, RZ ;  /* 0x000000040d0d7810 */ /* 0x000fe20007ffe0ff */
[----:B--2---:R-:W-:-:S04]  /*0af0*/  FFMA R19, R19, R20, R18 ;  /* 0x0000001413137223 */ /* 0x004fc80000000012 */
[----:B---3--:R-:W-:-:S04]  /*0b00*/  FFMA R19, R22, R21, R19 ;  /* 0x0000001516137223 */ /* 0x008fc80000000013 */
[----:B----4-:R-:W-:-:S04]  /*0b10*/  FFMA R19, R24, R23, R19 ;  /* 0x0000001718137223 */ /* 0x010fc80000000013 */
[----:B-----5:R-:W-:-:S07]  /*0b20*/  FFMA R18, R26, R25, R19 ;  /* 0x000000191a127223 */ /* 0x020fce0000000013 */
.L_x_7:
[----:B------:R-:W-:Y:S05]  /*0b30*/  @!P3 BRA `(.L_x_5) ;  /* 0x000000000048b947 */ /* 0x000fea0003800000 */
[----:B------:R-:W0:Y:S01]  /*0b40*/  LDC.64 R14, c[0x0][0x380] ;  /* 0x0000e000ff0e7b82 */ /* 0x000e220000000a00 */
[-C--:B------:R-:W-:Y:S02]  /*0b50*/  IADD3 R19, PT, PT, R8, R13.reuse, RZ ;  /* 0x0000000d08137210 */ /* 0x080fe40007ffe0ff */
[----:B------:R-:W-:-:S05]  /*0b60*/  IADD3 R13, PT, PT, R12, R13, RZ ;  /* 0x0000000d0c0d7210 */ /* 0x000fca0007ffe0ff */
[----:B------:R-:W1:Y:S01]  /*0b70*/  LDC.64 R16, c[0x0][0x388] ;  /* 0x0000e200ff107b82 */ /* 0x000e620000000a00 */
[----:B0-----:R-:W-:-:S04]  /*0b80*/  IMAD.WIDE R14, R19, 0x4, R14 ;  /* 0x00000004130e7825 */ /* 0x001fc800078e020e */
[----:B-1----:R-:W-:Y:S02]  /*0b90*/  IMAD.WIDE R16, R13, 0x4, R16 ;  /* 0x000000040d107825 */ /* 0x002fe400078e0210 */
[----:B------:R-:W2:Y:S04]  /*0ba0*/  LDG.E R13, desc[UR10][R14.64] ;  /* 0x0000000a0e0d7981 */ /* 0x000ea8000c1e1900 */
[----:B------:R-:W2:Y:S01]  /*0bb0*/  LDG.E R8, desc[UR10][R16.64] ;  /* 0x0000000a10087981 */ /* 0x000ea2000c1e1900 */
[----:B------:R-:W-:Y:S01]  /*0bc0*/  ISETP.NE.AND P2, PT, R6, 0x1, PT ;  /* 0x000000010600780c */ /* 0x000fe20003f45270 */
[----:B--2---:R-:W-:-:S12]  /*0bd0*/  FFMA R18, R13, R8, R18 ;  /* 0x000000080d127223 */ /* 0x004fd80000000012 */
[----:B------:R-:W-:Y:S05]  /*0be0*/  @!P2 BRA `(.L_x_5) ;  /* 0x00000000001ca947 */ /* 0x000fea0003800000 */
[----:B------:R-:W-:Y:S01]  /*0bf0*/  ISETP.NE.AND P2, PT, R6, 0x2, PT ;  /* 0x000000020600780c */ /* 0x000fe20003f45270 */
[----:B------:R-:W2:Y:S04]  /*0c00*/  LDG.E R13, desc[UR10][R14.64+0x4] ;  /* 0x0000040a0e0d7981 */ /* 0x000ea8000c1e1900 */
[----:B------:R-:W2:Y:S08]  /*0c10*/  LDG.E R8, desc[UR10][R16.64+0x4] ;  /* 0x0000040a10087981 */ /* 0x000eb0000c1e1900 */
[----:B------:R-:W3:Y:S04]  /*0c20*/  @P2 LDG.E R19, desc[UR10][R14.64+0x8] ;  /* 0x0000080a0e132981 */ /* 0x000ee8000c1e1900 */
[----:B------:R-:W3:Y:S01]  /*0c30*/  @P2 LDG.E R12, desc[UR10][R16.64+0x8] ;  /* 0x0000080a100c2981 */ /* 0x000ee2000c1e1900 */
[----:B--2---:R-:W-:-:S04]  /*0c40*/  FFMA R18, R13, R8, R18 ;  /* 0x000000080d127223 */ /* 0x004fc80000000012 */
[----:B---3--:R-:W-:-:S07]  /*0c50*/  @P2 FFMA R18, R19, R12, R18 ;  /* 0x0000000c13122223 */ /* 0x008fce0000000012 */
.L_x_5:
[----:B------:R-:W-:Y:S05]  /*0c60*/  @P1 BRA `(.L_x_8) ;  /* 0xfffffff400941947 */ /* 0x000fea000383ffff */
[----:B------:R-:W-:Y:S05]  /*0c70*/  @P0 BRA `(.L_x_9) ;  /* 0xfffffff400780947 */ /* 0x000fea000383ffff */
[----:B------:R-:W0:Y:S08]  /*0c80*/  LDC.64 R10, c[0x0][0x3a8] ;  /* 0x0000ea00ff0a7b82 */ /* 0x000e300000000a00 */
[----:B------:R-:W1:Y:S08]  /*0c90*/  LDC R12, c[0x0][0x3a4] ;  /* 0x0000e900ff0c7b82 */ /* 0x000e700000000800 */
[----:B------:R-:W2:Y:S01]  /*0ca0*/  LDC.64 R8, c[0x0][0x390] ;  /* 0x0000e400ff087b82 */ /* 0x000ea20000000a00 */
[----:B0-----:R-:W-:Y:S01]  /*0cb0*/  IMAD R10, R10, UR4, R0 ;  /* 0x000000040a0a7c24 */ /* 0x001fe2000f8e0200 */
[----:B------:R-:W-:-:S03]  /*0cc0*/  UIADD3 UR4, UPT, UPT, UR4, 0x1, URZ ;  /* 0x0000000104047890 */ /* 0x000fc6000fffe0ff */
[----:B------:R-:W-:-:S03]  /*0cd0*/  IMAD R11, R10, R11, R2 ;  /* 0x0000000b0a0b7224 */ /* 0x000fc600078e0202 */
[----:B-1----:R-:W-:Y:S01]  /*0ce0*/  ISETP.NE.AND P0, PT, R12, UR4, PT ;  /* 0x000000040c007c0c */ /* 0x002fe2000bf05270 */
[----:B--2---:R-:W-:-:S05]  /*0cf0*/  IMAD.WIDE R8, R11, 0x4, R8 ;  /* 0x000000040b087825 */ /* 0x004fca00078e0208 */
[----:B------:R0:W-:Y:S07]  /*0d00*/  STG.E desc[UR10][R8.64], R18 ;  /* 0x0000001208007986 */ /* 0x0001ee000c10190a */
[----:B------:R-:W-:Y:S05]  /*0d10*/  @!P0 EXIT ;  /* 0x000000000000894d */ /* 0x000fea0003800000 */
[----:B------:R-:W-:Y:S05]  /*0d20*/  BRA `(.L_x_10) ;  /* 0xfffffff400447947 */ /* 0x000fea000383ffff */
.L_x_2:
[C---:B------:R-:W-:Y:S01]  /*0d30*/  ISETP.GE.U32.AND P0, PT, R3.reuse, 0x4, PT ;  /* 0x000000040300780c */ /* 0x040fe20003f06070 */
[----:B------:R-:W-:Y:S01]  /*0d40*/  HFMA2 R7, -RZ, RZ, 0, 0 ;  /* 0x00000000ff077431 */ /* 0x000fe200000001ff */
[----:B------:R-:W-:-:S04]  /*0d50*/  LOP3.LUT R16, R3, 0x3, RZ, 0xc0, !PT ;  /* 0x0000000303107812 */ /* 0x000fc800078ec0ff */
[----:B------:R-:W-:-:S07]  /*0d60*/  ISETP.NE.AND P1, PT, R16, RZ, PT ;  /* 0x000000ff1000720c */ /* 0x000fce0003f25270 */
[----:B------:R-:W-:Y:S06]  /*0d70*/  @!P0 BRA `(.L_x_11) ;  /* 0x0000000000588947 */ /* 0x000fec0003800000 */
[----:B------:R-:W0:Y:S01]  /*0d80*/  LDC.64 R4, c[0x0][0x390] ;  /* 0x0000e400ff047b82 */ /* 0x000e220000000a00 */
[----:B------:R-:W-:Y:S02]  /*0d90*/  LOP3.LUT R7, R3, 0x7ffffffc, RZ, 0xc0, !PT ;  /* 0x7ffffffc03077812 */ /* 0x000fe400078ec0ff */
[----:B------:R-:W-:-:S07]  /*0da0*/  MOV R6, RZ ;  /* 0x000000ff00067202 */ /* 0x000fce0000000f00 */
.L_x_12:
[C---:B-1----:R-:W-:Y:S01]  /*0db0*/  IMAD R9, R6.reuse, UR6, R0 ;  /* 0x0000000606097c24 */ /* 0x042fe2000f8e0200 */
[----:B------:R-:W-:-:S04]  /*0dc0*/  IADD3 R6, PT, PT, R6, 0x4, RZ ;  /* 0x0000000406067810 */ /* 0x000fc80007ffe0ff */
[C---:B------:R-:W-:Y:S01]  /*0dd0*/  IADD3 R11, PT, PT, R9.reuse, UR6, RZ ;  /* 0x00000006090b7c10 */ /* 0x040fe2000fffe0ff */
[--C-:B------:R-:W-:Y:S01]  /*0de0*/  IMAD R9, R9, UR7, R2.reuse ;  /* 0x0000000709097c24 */ /* 0x100fe2000f8e0202 */
[----:B------:R-:W-:Y:S02]  /*0df0*/  ISETP.NE.AND P0, PT, R6, R7, PT ;  /* 0x000000070600720c */ /* 0x000fe40003f05270 */
[C---:B------:R-:W-:Y:S01]  /*0e00*/  IADD3 R13, PT, PT, R11.reuse, UR6, RZ ;  /* 0x000000060b0d7c10 */ /* 0x040fe2000fffe0ff */
[----:B------:R-:W-:Y:S02]  /*0e10*/  IMAD R11, R11, UR7, R2 ;  /* 0x000000070b0b7c24 */ /* 0x000fe4000f8e0202 */
[----:B0-----:R-:W-:Y:S01]  /*0e20*/  IMAD.WIDE R8, R9, 0x4, R4 ;  /* 0x0000000409087825 */ /* 0x001fe200078e0204 */
[----:B------:R-:W-:-:S03]  /*0e30*/  IADD3 R15, PT, PT, R13, UR6, RZ ;  /* 0x000000060d0f7c10 */ /* 0x000fc6000fffe0ff */
[--C-:B------:R-:W-:Y:S01]  /*0e40*/  IMAD R13, R13, UR7, R2.reuse ;  /* 0x000000070d0d7c24 */ /* 0x100fe2000f8e0202 */
[----:B------:R1:W-:Y:S01]  /*0e50*/  STG.E desc[UR10][R8.64], RZ ;  /* 0x000000ff08007986 */ /* 0x0003e2000c10190a */
[----:B------:R-:W-:Y:S02]  /*0e60*/  IMAD R15, R15, UR7, R2 ;  /* 0x000000070f0f7c24 */ /* 0x000fe4000f8e0202 */
[----:B------:R-:W-:-:S04]  /*0e70*/  IMAD.WIDE R10, R11, 0x4, R4 ;  /* 0x000000040b0a7825 */ /* 0x000fc800078e0204 */
[--C-:B------:R-:W-:Y:S01]  /*0e80*/  IMAD.WIDE R12, R13, 0x4, R4.reuse ;  /* 0x000000040d0c7825 */ /* 0x100fe200078e0204 */
[----:B------:R1:W-:Y:S03]  /*0e90*/  STG.E desc[UR10][R10.64], RZ ;  /* 0x000000ff0a007986 */ /* 0x0003e6000c10190a */
[----:B------:R-:W-:Y:S01]  /*0ea0*/  IMAD.WIDE R14, R15, 0x4, R4 ;  /* 0x000000040f0e7825 */ /* 0x000fe200078e0204 */
[----:B------:R1:W-:Y:S04]  /*0eb0*/  STG.E desc[UR10][R12.64], RZ ;  /* 0x000000ff0c007986 */ /* 0x0003e8000c10190a */
[----:B------:R1:W-:Y:S01]  /*0ec0*/  STG.E desc[UR10][R14.64], RZ ;  /* 0x000000ff0e007986 */ /* 0x0003e2000c10190a */
[----:B------:R-:W-:Y:S05]  /*0ed0*/  @P0 BRA `(.L_x_12) ;  /* 0xfffffffc00b40947 */ /* 0x000fea000383ffff */
.L_x_11:
[----:B------:R-:W-:Y:S05]  /*0ee0*/  @!P1 EXIT ;  /* 0x000000000000994d */ /* 0x000fea0003800000 */
[----:B------:R-:W-:Y:S02]  /*0ef0*/  ISETP.NE.AND P0, PT, R16, 0x1, PT ;  /* 0x000000011000780c */ /* 0x000fe40003f05270 */
[----:B------:R-:W-:-:S04]  /*0f00*/  LOP3.LUT R3, R3, 0x1, RZ, 0xc0, !PT ;  /* 0x0000000103037812 */ /* 0x000fc800078ec0ff */
[----:B------:R-:W-:-:S07]  /*0f10*/  ISETP.NE.U32.AND P1, PT, R3, 0x1, PT ;  /* 0x000000010300780c */ /* 0x000fce0003f25070 */
[----:B------:R-:W-:Y:S06]  /*0f20*/  @!P0 BRA `(.L_x_13) ;  /* 0x0000000000288947 */ /* 0x000fec0003800000 */
[----:B-1----:R-:W0:Y:S01]  /*0f30*/  LDC.64 R8, c[0x0][0x390] ;  /* 0x0000e400ff087b82 */ /* 0x002e220000000a00 */
[C---:B------:R-:W-:Y:S01]  /*0f40*/  IMAD R3, R7.reuse, UR6, R0 ;  /* 0x0000000607037c24 */ /* 0x040fe2000f8e0200 */
[----:B------:R-:W-:-:S03]  /*0f50*/  IADD3 R7, PT, PT, R7, 0x2, RZ ;  /* 0x0000000207077810 */ /* 0x000fc60007ffe0ff */
[C---:B------:R-:W-:Y:S01]  /*0f60*/  IMAD R5, R3.reuse, UR7, R2 ;  /* 0x0000000703057c24 */ /* 0x040fe2000f8e0202 */
[----:B------:R-:W-:-:S05]  /*0f70*/  IADD3 R11, PT, PT, R3, UR6, RZ ;  /* 0x00000006030b7c10 */ /* 0x000fca000fffe0ff */
[----:B------:R-:W-:Y:S02]  /*0f80*/  IMAD R11, R11, UR7, R2 ;  /* 0x000000070b0b7c24 */ /* 0x000fe4000f8e0202 */
[----:B0-----:R-:W-:-:S04]  /*0f90*/  IMAD.WIDE R4, R5, 0x4, R8 ;  /* 0x0000000405047825 */ /* 0x001fc800078e0208 */
[----:B------:R-:W-:Y:S01]  /*0fa0*/  IMAD.WIDE R8, R11, 0x4, R8 ;  /* 0x000000040b087825 */ /* 0x000fe200078e0208 */
[----:B------:R0:W-:Y:S04]  /*0fb0*/  STG.E desc[UR10][R4.64], RZ ;  /* 0x000000ff04007986 */ /* 0x0001e8000c10190a */
[----:B------:R0:W-:Y:S02]  /*0fc0*/  STG.E desc[UR10][R8.64], RZ ;  /* 0x000000ff08007986 */ /* 0x0001e4000c10190a */
.L_x_13:
[----:B------:R-:W-:Y:S05]  /*0fd0*/  @P1 EXIT ;  /* 0x000000000000194d */ /* 0x000fea0003800000 */
[----:B0-----:R-:W0:Y:S01]  /*0fe0*/  LDC.64 R4, c[0x0][0x390] ;  /* 0x0000e400ff047b82 */ /* 0x001e220000000a00 */
[----:B------:R-:W-:-:S04]  /*0ff0*/  IMAD R7, R7, UR6, R0 ;  /* 0x0000000607077c24 */ /* 0x000fc8000f8e0200 */
[----:B------:R-:W-:-:S04]  /*1000*/  IMAD R3, R7, UR7, R2 ;  /* 0x0000000707037c24 */ /* 0x000fc8000f8e0202 */
[----:B0-----:R-:W-:-:S05]  /*1010*/  IMAD.WIDE R2, R3, 0x4, R4 ;  /* 0x0000000403027825 */ /* 0x001fca00078e0204 */
[----:B------:R-:W-:Y:S01]  /*1020*/  STG.E desc[UR10][R2.64], RZ ;  /* 0x000000ff02007986 */ /* 0x000fe2000c10190a */
[----:B------:R-:W-:Y:S05]  /*1030*/  EXIT ;  /* 0x000000000000794d */ /* 0x000fea0003800000 */
.L_x_1:
[C---:B------:R-:W-:Y:S02]  /*1040*/  ISETP.GE.U32.AND P0, PT, R3.reuse, 0x4, PT ;  /* 0x000000040300780c */ /* 0x040fe40003f06070 */
[----:B------:R-:W-:Y:S02]  /*1050*/  LOP3.LUT R16, R3, 0x3, RZ, 0xc0, !PT ;  /* 0x0000000303107812 */ /* 0x000fe400078ec0ff */
[----:B------:R-:W-:Y:S02]  /*1060*/  MOV R7, RZ ;  /* 0x000000ff00077202 */ /* 0x000fe40000000f00 */
[----:B------:R-:W-:-:S07]  /*1070*/  ISETP.NE.AND P1, PT, R16, RZ, PT ;  /* 0x000000ff1000720c */ /* 0x000fce0003f25270 */
[----:B------:R-:W-:Y:S06]  /*1080*/  @!P0 BRA `(.L_x_14) ;  /* 0x0000000000588947 */ /* 0x000fec0003800000 */
[----:B------:R-:W0:Y:S01]  /*1090*/  LDC.64 R4, c[0x0][0x390] ;  /* 0x0000e400ff047b82 */ /* 0x000e220000000a00 */
[----:B------:R-:W-:Y:S01]  /*10a0*/  HFMA2 R6, -RZ, RZ, 0, 0 ;  /* 0x00000000ff067431 */ /* 0x000fe200000001ff */
[----:B------:R-:W-:-:S07]  /*10b0*/  LOP3.LUT R7, R3, 0x7ffffffc, RZ, 0xc0, !PT ;  /* 0x7ffffffc03077812 */ /* 0x000fce00078ec0ff */
.L_x_15:
        /* <DEDUP_REMOVED lines=19> */
.L_x_14:
        /* <DEDUP_REMOVED lines=15> */
.L_x_16:
[----:B------:R-:W-:Y:S05]  /*12e0*/  @P1 EXIT ;  /* 0x000000000000194d */ /* 0x000fea0003800000 */
[----:B0-----:R-:W0:Y:S01]  /*12f0*/  LDC.64 R4, c[0x0][0x390] ;  /* 0x0000e400ff047b82 */ /* 0x001e220000000a00 */
[----:B------:R-:W-:-:S04]  /*1300*/  IMAD R7, R7, UR6, R0 ;  /* 0x0000000607077c24 */ /* 0x000fc8000f8e0200 */
[----:B------:R-:W-:-:S04]  /*1310*/  IMAD R3, R7, UR7, R2 ;  /* 0x0000000707037c24 */ /* 0x000fc8000f8e0202 */
[----:B0-----:R-:W-:-:S05]  /*1320*/  IMAD.WIDE R2, R3, 0x4, R4 ;  /* 0x0000000403027825 */ /* 0x001fca00078e0204 */
[----:B------:R-:W-:Y:S01]  /*1330*/  STG.E desc[UR10][R2.64], RZ ;  /* 0x000000ff02007986 */ /* 0x000fe2000c10190a */
[----:B------:R-:W-:Y:S05]  /*1340*/  EXIT ;  /* 0x000000000000794d */ /* 0x000fea0003800000 */
.L_x_0:
        /* <DEDUP_REMOVED lines=8> */
.L_x_18:
[C---:B--2---:R-:W-:Y:S01]  /*13d0*/  IMAD R9, R4.reuse, UR6, R0 ;  /* 0x0000000604097c24 */ /* 0x044fe2000f8e0200 */
        /* <DEDUP_REMOVED lines=9> */
[C---:B------:R-:W-:Y:S01]  /*1470*/  IADD3 R19, PT, PT, R17.reuse, UR6, RZ ;  /* 0x0000000611137c10 */ /* 0x040fe2000fffe0ff */
[----:B------:R-:W-:Y:S01]  /*1480*/  IMAD R11, R17, UR7, R2 ;  /* 0x00000007110b7c24 */ /* 0x000fe2000f8e0202 */
[----:B------:R0:W-:Y:S01]  /*1490*/  STG.E desc[UR10][R8.64], RZ ;  /* 0x000000ff08007986 */ /* 0x0001e2000c10190a */
[----:B------:R-:W-:Y:S01]  /*14a0*/  IMAD.WIDE R14, R15, 0x4, R6 ;  /* 0x000000040f0e7825 */ /* 0x000fe200078e0206 */
[----:B------:R-:W-:-:S03]  /*14b0*/  IADD3 R21, PT, PT, R19, UR6, RZ ;  /* 0x0000000613157c10 */ /* 0x000fc6000fffe0ff */
[--C-:B------:R-:W-:Y:S01]  /*14c0*/  IMAD R19, R19, UR7, R2.reuse ;  /* 0x0000000713137c24 */ /* 0x100fe2000f8e0202 */
[C---:B------:R-:W-:Y:S01]  /*14d0*/  IADD3 R23, PT, PT, R21.reuse, UR6, RZ ;  /* 0x0000000615177c10 */ /* 0x040fe2000fffe0ff */
[----:B------:R-:W-:Y:S01]  /*14e0*/  IMAD R17, R21, UR7, R2 ;  /* 0x0000000715117c24 */ /* 0x000fe2000f8e0202 */
[----:B------:R1:W-:Y:S01]  /*14f0*/  STG.E desc[UR10][R14.64], RZ ;  /* 0x000000ff0e007986 */ /* 0x0003e2000c10190a */
[----:B------:R-:W-:Y:S01]  /*1500*/  IMAD.WIDE R12, R13, 0x4, R6 ;  /* 0x000000040d0c7825 */ /* 0x000fe200078e0206 */
[----:B------:R-:W-:-:S03]  /*1510*/  IADD3 R25, PT, PT, R23, UR6, RZ ;  /* 0x0000000617197c10 */ /* 0x000fc6000fffe0ff */
[----:B------:R-:W-:Y:S01]  /*1520*/  IMAD R23, R23, UR7, R2 ;  /* 0x0000000717177c24 */ /* 0x000fe2000f8e0202 */
[----:B------:R2:W-:Y:S01]  /*1530*/  STG.E desc[UR10][R12.64], RZ ;  /* 0x000000ff0c007986 */ /* 0x0005e2000c10190a */
[----:B------:R-:W-:-:S04]  /*1540*/  IMAD.WIDE R10, R11, 0x4, R6 ;  /* 0x000000040b0a7825 */ /* 0x000fc800078e0206 */
[----:B------:R-:W-:Y:S01]  /*1550*/  IMAD R25, R25, UR7, R2 ;  /* 0x0000000719197c24 */ /* 0x000fe2000f8e0202 */
[----:B------:R2:W-:Y:S01]  /*1560*/  STG.E desc[UR10][R10.64], RZ ;  /* 0x000000ff0a007986 */ /* 0x0005e2000c10190a */
[----:B0-----:R-:W-:-:S04]  /*1570*/  IMAD.WIDE R8, R19, 0x4, R6 ;  /* 0x0000000413087825 */ /* 0x001fc800078e0206 */
[--C-:B------:R-:W-:Y:S01]  /*1580*/  IMAD.WIDE R16, R17, 0x4, R6.reuse ;  /* 0x0000000411107825 */ /* 0x100fe200078e0206 */
[----:B------:R2:W-:Y:S03]  /*1590*/  STG.E desc[UR10][R8.64], RZ ;  /* 0x000000ff08007986 */ /* 0x0005e6000c10190a */
[--C-:B-1----:R-:W-:Y:S01]  /*15a0*/  IMAD.WIDE R14, R23, 0x4, R6.reuse ;  /* 0x00000004170e7825 */ /* 0x102fe200078e0206 */
[----:B------:R2:W-:Y:S03]  /*15b0*/  STG.E desc[UR10][R16.64], RZ ;  /* 0x000000ff10007986 */ /* 0x0005e6000c10190a */
[----:B------:R-:W-:Y:S01]  /*15c0*/  IMAD.WIDE R18, R25, 0x4, R6 ;  /* 0x0000000419127825 */ /* 0x000fe200078e0206 */
[----:B------:R2:W-:Y:S04]  /*15d0*/  STG.E desc[UR10][R14.64], RZ ;  /* 0x000000ff0e007986 */ /* 0x0005e8000c10190a */
[----:B------:R2:W-:Y:S01]  /*15e0*/  STG.E desc[UR10][R18.64], RZ ;  /* 0x000000ff12007986 */ /* 0x0005e2000c10190a */
[----:B------:R-:W-:Y:S05]  /*15f0*/  @P0 BRA `(.L_x_18) ;  /* 0xfffffffc00740947 */ /* 0x000fea000383ffff */
.L_x_17:
[----:B------:R-:W-:Y:S05]  /*1600*/  @!P1 EXIT ;  /* 0x000000000000994d */ /* 0x000fea0003800000 */
[----:B------:R-:W-:Y:S02]  /*1610*/  ISETP.GE.U32.AND P0, PT, R20, 0x4, PT ;  /* 0x000000041400780c */ /* 0x000fe40003f06070 */
[----:B------:R-:W-:-:S04]  /*1620*/  LOP3.LUT R4, R3, 0x3, RZ, 0xc0, !PT ;  /* 0x0000000303047812 */ /* 0x000fc800078ec0ff */
[----:B------:R-:W-:-:S07]  /*1630*/  ISETP.NE.AND P1, PT, R4, RZ, PT ;  /* 0x000000ff0400720c */ /* 0x000fce0003f25270 */
[----:B------:R-:W-:Y:S06]  /*1640*/  @!P0 BRA `(.L_x_19) ;  /* 0x0000000000488947 */ /* 0x000fec0003800000 */
[----:B------:R-:W0:Y:S01]  /*1650*/  LDC.64 R6, c[0x0][0x390] ;  /* 0x0000e400ff067b82 */ /* 0x000e220000000a00 */
[C---:B--2---:R-:W-:Y:S01]  /*1660*/  IMAD R9, R5.reuse, UR6, R0 ;  /* 0x0000000605097c24 */ /* 0x044fe2000f8e0200 */
[----:B------:R-:W-:-:S04]  /*1670*/  IADD3 R5, PT, PT, R5, 0x4, RZ ;  /* 0x0000000405057810 */ /* 0x000fc80007ffe0ff */
[C---:B------:R-:W-:Y:S01]  /*1680*/  IADD3 R11, PT, PT, R9.reuse, UR6, RZ ;  /* 0x00000006090b7c10 */ /* 0x040fe2000fffe0ff */
[----:B------:R-:W-:-:S03]  /*1690*/  IMAD R9, R9, UR7, R2 ;  /* 0x0000000709097c24 */ /* 0x000fc6000f8e0202 */
[C---:B------:R-:W-:Y:S01]  /*16a0*/  IADD3 R13, PT, PT, R11.reuse, UR6, RZ ;  /* 0x000000060b0d7c10 */ /* 0x040fe2000fffe0ff */
[----:B------:R-:W-:-:S03]  /*16b0*/  IMAD R11, R11, UR7, R2 ;  /* 0x000000070b0b7c24 */ /* 0x000fc6000f8e0202 */
[C---:B------:R-:W-:Y:S01]  /*16c0*/  IADD3 R15, PT, PT, R13.reuse, UR6, RZ ;  /* 0x000000060d0f7c10 */ /* 0x040fe2000fffe0ff */
[----:B------:R-:W-:-:S04]  /*16d0*/  IMAD R13, R13, UR7, R2 ;  /* 0x000000070d0d7c24 */ /* 0x000fc8000f8e0202 */
[----:B------:R-:W-:Y:S02]  /*16e0*/  IMAD R15, R15, UR7, R2 ;  /* 0x000000070f0f7c24 */ /* 0x000fe4000f8e0202 */
[----:B0-----:R-:W-:-:S04]  /*16f0*/  IMAD.WIDE R8, R9, 0x4, R6 ;  /* 0x0000000409087825 */ /* 0x001fc800078e0206 */
[--C-:B------:R-:W-:Y:S01]  /*1700*/  IMAD.WIDE R10, R11, 0x4, R6.reuse ;  /* 0x000000040b0a7825 */ /* 0x100fe200078e0206 */
[----:B------:R0:W-:Y:S03]  /*1710*/  STG.E desc[UR10][R8.64], RZ ;  /* 0x000000ff08007986 */ /* 0x0001e6000c10190a */
[--C-:B------:R-:W-:Y:S01]  /*1720*/  IMAD.WIDE R12, R13, 0x4, R6.reuse ;  /* 0x000000040d0c7825 */ /* 0x100fe200078e0206 */
[----:B------:R0:W-:Y:S03]  /*1730*/  STG.E desc[UR10][R10.64], RZ ;  /* 0x000000ff0a007986 */ /* 0x0001e6000c10190a */
[----:B------:R-:W-:Y:S01]  /*1740*/  IMAD.WIDE R6, R15, 0x4, R6 ;  /* 0x000000040f067825 */ /* 0x000fe200078e0206 */
[----:B------:R0:W-:Y:S04]  /*1750*/  STG.E desc[UR10][R12.64], RZ ;  /* 0x000000ff0c007986 */ /* 0x0001e8000c10190a */
[----:B------:R0:W-:Y:S02]  /*1760*/  STG.E desc[UR10][R6.64], RZ ;  /* 0x000000ff06007986 */ /* 0x0001e4000c10190a */
.L_x_19:
[----:B------:R-:W-:Y:S05]  /*1770*/  @!P1 EXIT ;  /* 0x000000000000994d */ /* 0x000fea0003800000 */
[----:B------:R-:W-:Y:S02]  /*1780*/  ISETP.NE.AND P0, PT, R4, 0x1, PT ;  /* 0x000000010400780c */ /* 0x000fe40003f05270 */
[----:B------:R-:W-:-:S04]  /*1790*/  LOP3.LUT R3, R3, 0x1, RZ, 0xc0, !PT ;  /* 0x0000000103037812 */ /* 0x000fc800078ec0ff */
[----:B------:R-:W-:-:S07]  /*17a0*/  ISETP.NE.U32.AND P1, PT, R3, 0x1, PT ;  /* 0x000000010300780c */ /* 0x000fce0003f25070 */
[----:B------:R-:W-:Y:S06]  /*17b0*/  @!P0 BRA `(.L_x_20) ;  /* 0x0000000000288947 */ /* 0x000fec0003800000 */
[----:B0-----:R-:W0:Y:S01]  /*17c0*/  LDC.64 R6, c[0x0][0x390] ;  /* 0x0000e400ff067b82 */ /* 0x001e220000000a00 */
[C---:B------:R-:W-:Y:S01]  /*17d0*/  IMAD R3, R5.reuse, UR6, R0 ;  /* 0x0000000605037c24 */ /* 0x040fe2000f8e0200 */
[----:B------:R-:W-:-:S03]  /*17e0*/  IADD3 R5, PT, PT, R5, 0x2, RZ ;  /* 0x0000000205057810 */ /* 0x000fc60007ffe0ff */
[C---:B--2---:R-:W-:Y:S01]  /*17f0*/  IMAD R9, R3.reuse, UR7, R2 ;  /* 0x0000000703097c24 */ /* 0x044fe2000f8e0202 */
[----:B------:R-:W-:-:S05]  /*1800*/  IADD3 R11, PT, PT, R3, UR6, RZ ;  /* 0x00000006030b7c10 */ /* 0x000fca000fffe0ff */
[----:B------:R-:W-:Y:S02]  /*1810*/  IMAD R11, R11, UR7, R2 ;  /* 0x000000070b0b7c24 */ /* 0x000fe4000f8e0202 */
[----:B0-----:R-:W-:-:S04]  /*1820*/  IMAD.WIDE R8, R9, 0x4, R6 ;  /* 0x0000000409087825 */ /* 0x001fc800078e0206 */
[----:B------:R-:W-:Y:S01]  /*1830*/  IMAD.WIDE R6, R11, 0x4, R6 ;  /* 0x000000040b067825 */ /* 0x000fe200078e0206 */
[----:B------:R1:W-:Y:S04]  /*1840*/  STG.E desc[UR10][R8.64], RZ ;  /* 0x000000ff08007986 */ /* 0x0003e8000c10190a */
[----:B------:R1:W-:Y:S02]  /*1850*/  STG.E desc[UR10][R6.64], RZ ;  /* 0x000000ff06007986 */ /* 0x0003e4000c10190a */
.L_x_20:
[----:B------:R-:W-:Y:S05]  /*1860*/  @P1 EXIT ;  /* 0x000000000000194d */ /* 0x000fea0003800000 */
[----:B01----:R-:W0:Y:S01]  /*1870*/  LDC.64 R6, c[0x0][0x390] ;  /* 0x0000e400ff067b82 */ /* 0x003e220000000a00 */
[----:B------:R-:W-:-:S04]  /*1880*/  IMAD R5, R5, UR6, R0 ;  /* 0x0000000605057c24 */ /* 0x000fc8000f8e0200 */
[----:B------:R-:W-:-:S04]  /*1890*/  IMAD R3, R5, UR7, R2 ;  /* 0x0000000705037c24 */ /* 0x000fc8000f8e0202 */
[----:B0-----:R-:W-:-:S05]  /*18a0*/  IMAD.WIDE R2, R3, 0x4, R6 ;  /* 0x0000000403027825 */ /* 0x001fca00078e0206 */
[----:B------:R-:W-:Y:S01]  /*18b0*/  STG.E desc[UR10][R2.64], RZ ;  /* 0x000000ff02007986 */ /* 0x000fe2000c10190a */
[----:B------:R-:W-:Y:S05]  /*18c0*/  EXIT ;  /* 0x000000000000794d */ /* 0x000fea0003800000 */
.L_x_21:
[----:B------:R-:W-:-:S00]  /*18d0*/  BRA `(.L_x_21) ;  /* 0xfffffffc00fc7947 */ /* 0x000fc0000383ffff */
[----:B------:R-:W-:-:S00]  /*18e0*/  NOP ;  /* 0x0000000000007918 */ /* 0x000fc00000000000 */
        /* <DEDUP_REMOVED lines=9> */
.L_x_22:


//--------------------- .nv.shared.reserved.0     --------------------------
	.section	.nv.shared.reserved.0,"aw",@nobits
	.weak		__nv_reservedSMEM_offset_0_alias
	.size		__nv_reservedSMEM_offset_0_alias, 0, 64
	.other		__nv_reservedSMEM_offset_0_alias,@"STO_CUDA_RESERVED_SHARED STV_DEFAULT"
__nv_reservedSMEM_offset_0_alias:
	.zero		0
	.zero		64


//--------------------- .nv.constant0._Z16cuda_convolutionPfS_S_iiiiiiii --------------------------
	.section	.nv.constant0._Z16cuda_convolutionPfS_S_iiiiiiii,"a",@progbits
	.sectionflags	@""
	.align	4
.nv.constant0._Z16cuda_convolutionPfS_S_iiiiiiii:
	.zero		952


//--------------------- SYMBOLS --------------------------

	.type		.nv.reservedSmem.offset0,@object
	.size		.nv.reservedSmem.offset0,0x4
